//
// Generated by NVIDIA NVVM Compiler
//
// Compiler Build ID: CL-36424714
// Cuda compilation tools, release 13.0, V13.0.88
// Based on NVVM 20.0.0
//

.version 9.0
.target sm_100
.address_size 64

	// .globl	_Z16kernelFuncDoublePd

.visible .entry _Z16kernelFuncDoublePd(
	.param .u64 .ptr .align 1 _Z16kernelFuncDoublePd_param_0
)
{
	.reg .pred 	%p<75>;
	.reg .b32 	%r<121>;
	.reg .b64 	%rd<26>;
	.reg .b64 	%fd<231>;

	ld.param.u64 	%rd11, [_Z16kernelFuncDoublePd_param_0];
	cvta.to.global.u64 	%rd1, %rd11;
	ld.global.f64 	%fd29, [%rd1];
	abs.f64 	%fd222, %fd29;
	st.global.f64 	[%rd1+16], %fd222;
	ld.global.f64 	%fd30, [%rd1+8];
	cvt.rzi.s32.f64 	%r1, %fd30;
	setp.lt.s32 	%p1, %r1, 2;
	@%p1 bra 	$L__BB0_8;
	add.s32 	%r2, %r1, -1;
	add.s32 	%r48, %r1, -2;
	setp.lt.u32 	%p2, %r48, 15;
	@%p2 bra 	$L__BB0_4;
	and.b32  	%r49, %r2, -16;
	neg.s32 	%r104, %r49;
$L__BB0_3:
	.pragma "nounroll";
	add.s32 	%r104, %r104, 16;
	setp.ne.s32 	%p3, %r104, 0;
	@%p3 bra 	$L__BB0_3;
$L__BB0_4:
	and.b32  	%r50, %r2, 7;
	setp.eq.s32 	%p4, %r50, 0;
	@%p4 bra 	$L__BB0_8;
	and.b32  	%r6, %r2, 3;
	setp.eq.s32 	%p5, %r6, 0;
	@%p5 bra 	$L__BB0_8;
	neg.s32 	%r105, %r6;
$L__BB0_7:
	.pragma "nounroll";
	add.s32 	%r105, %r105, 1;
	setp.ne.s32 	%p6, %r105, 0;
	@%p6 bra 	$L__BB0_7;
$L__BB0_8:
	setp.lt.s32 	%p7, %r1, 8;
	@%p7 bra 	$L__BB0_11;
	and.b32  	%r51, %r1, 2147483640;
	neg.s32 	%r106, %r51;
$L__BB0_10:
	.pragma "nounroll";
	add.s32 	%r106, %r106, 8;
	setp.ne.s32 	%p8, %r106, 0;
	@%p8 bra 	$L__BB0_10;
$L__BB0_11:
	setp.lt.s32 	%p9, %r1, 2;
	{
	.reg .b32 %temp; 
	mov.b64 	{%temp, %r52}, %fd222;
	}
	and.b32  	%r53, %r52, -4194304;
	xor.b32  	%r54, %r53, 2144337920;
	mov.b32 	%r55, 0;
	mov.b64 	%fd31, {%r55, %r54};
	mul.f64 	%fd32, %fd222, %fd31;
	fma.rn.f64 	%fd33, %fd32, %fd32, 0d0000000000000000;
	rsqrt.approx.f64 	%fd34, %fd33;
	mul.f64 	%fd35, %fd34, %fd31;
	setp.eq.f64 	%p10, %fd222, 0d7FF0000000000000;
	selp.f64 	%fd36, 0d0000000000000000, %fd35, %p10;
	st.global.f64 	[%rd1+16], %fd36;
	@%p9 bra 	$L__BB0_25;
	add.s32 	%r13, %r1, -1;
	add.s32 	%r57, %r1, -2;
	and.b32  	%r14, %r13, 15;
	setp.lt.u32 	%p11, %r57, 15;
	mov.b32 	%r110, 1;
	@%p11 bra 	$L__BB0_16;
	and.b32  	%r59, %r13, -16;
	neg.s32 	%r108, %r59;
	add.s64 	%rd23, %rd1, 64;
	mov.b32 	%r107, 0;
$L__BB0_14:
	.pragma "nounroll";
	ld.global.f64 	%fd38, [%rd23+-56];
	abs.f64 	%fd39, %fd38;
	max.f64 	%fd40, %fd39, %fd222;
	ld.global.f64 	%fd41, [%rd23+-48];
	abs.f64 	%fd42, %fd41;
	max.f64 	%fd43, %fd42, %fd40;
	ld.global.f64 	%fd44, [%rd23+-40];
	abs.f64 	%fd45, %fd44;
	max.f64 	%fd46, %fd45, %fd43;
	ld.global.f64 	%fd47, [%rd23+-32];
	abs.f64 	%fd48, %fd47;
	max.f64 	%fd49, %fd48, %fd46;
	ld.global.f64 	%fd50, [%rd23+-24];
	abs.f64 	%fd51, %fd50;
	max.f64 	%fd52, %fd51, %fd49;
	ld.global.f64 	%fd53, [%rd23+-16];
	abs.f64 	%fd54, %fd53;
	max.f64 	%fd55, %fd54, %fd52;
	ld.global.f64 	%fd56, [%rd23+-8];
	abs.f64 	%fd57, %fd56;
	max.f64 	%fd58, %fd57, %fd55;
	ld.global.f64 	%fd59, [%rd23];
	abs.f64 	%fd60, %fd59;
	max.f64 	%fd61, %fd60, %fd58;
	ld.global.f64 	%fd62, [%rd23+8];
	abs.f64 	%fd63, %fd62;
	max.f64 	%fd64, %fd63, %fd61;
	ld.global.f64 	%fd65, [%rd23+16];
	abs.f64 	%fd66, %fd65;
	max.f64 	%fd67, %fd66, %fd64;
	ld.global.f64 	%fd68, [%rd23+24];
	abs.f64 	%fd69, %fd68;
	max.f64 	%fd70, %fd69, %fd67;
	ld.global.f64 	%fd71, [%rd23+32];
	abs.f64 	%fd72, %fd71;
	max.f64 	%fd73, %fd72, %fd70;
	ld.global.f64 	%fd74, [%rd23+40];
	abs.f64 	%fd75, %fd74;
	max.f64 	%fd76, %fd75, %fd73;
	ld.global.f64 	%fd77, [%rd23+48];
	abs.f64 	%fd78, %fd77;
	max.f64 	%fd79, %fd78, %fd76;
	ld.global.f64 	%fd80, [%rd23+56];
	abs.f64 	%fd81, %fd80;
	max.f64 	%fd82, %fd81, %fd79;
	ld.global.f64 	%fd83, [%rd23+64];
	abs.f64 	%fd84, %fd83;
	max.f64 	%fd222, %fd84, %fd82;
	add.s32 	%r108, %r108, 16;
	add.s32 	%r107, %r107, 16;
	add.s64 	%rd23, %rd23, 128;
	setp.ne.s32 	%p12, %r108, 0;
	@%p12 bra 	$L__BB0_14;
	add.s32 	%r110, %r107, 1;
$L__BB0_16:
	setp.eq.s32 	%p13, %r14, 0;
	@%p13 bra 	$L__BB0_25;
	and.b32  	%r22, %r13, 7;
	setp.lt.u32 	%p14, %r14, 8;
	@%p14 bra 	$L__BB0_19;
	mul.wide.u32 	%rd12, %r110, 8;
	add.s64 	%rd13, %rd1, %rd12;
	ld.global.f64 	%fd86, [%rd13];
	abs.f64 	%fd87, %fd86;
	max.f64 	%fd88, %fd87, %fd222;
	ld.global.f64 	%fd89, [%rd13+8];
	abs.f64 	%fd90, %fd89;
	max.f64 	%fd91, %fd90, %fd88;
	ld.global.f64 	%fd92, [%rd13+16];
	abs.f64 	%fd93, %fd92;
	max.f64 	%fd94, %fd93, %fd91;
	ld.global.f64 	%fd95, [%rd13+24];
	abs.f64 	%fd96, %fd95;
	max.f64 	%fd97, %fd96, %fd94;
	ld.global.f64 	%fd98, [%rd13+32];
	abs.f64 	%fd99, %fd98;
	max.f64 	%fd100, %fd99, %fd97;
	ld.global.f64 	%fd101, [%rd13+40];
	abs.f64 	%fd102, %fd101;
	max.f64 	%fd103, %fd102, %fd100;
	ld.global.f64 	%fd104, [%rd13+48];
	abs.f64 	%fd105, %fd104;
	max.f64 	%fd106, %fd105, %fd103;
	ld.global.f64 	%fd107, [%rd13+56];
	abs.f64 	%fd108, %fd107;
	max.f64 	%fd222, %fd108, %fd106;
	add.s32 	%r110, %r110, 8;
$L__BB0_19:
	setp.eq.s32 	%p15, %r22, 0;
	@%p15 bra 	$L__BB0_25;
	and.b32  	%r25, %r13, 3;
	setp.lt.u32 	%p16, %r22, 4;
	@%p16 bra 	$L__BB0_22;
	mul.wide.u32 	%rd14, %r110, 8;
	add.s64 	%rd15, %rd1, %rd14;
	ld.global.f64 	%fd110, [%rd15];
	abs.f64 	%fd111, %fd110;
	max.f64 	%fd112, %fd111, %fd222;
	ld.global.f64 	%fd113, [%rd15+8];
	abs.f64 	%fd114, %fd113;
	max.f64 	%fd115, %fd114, %fd112;
	ld.global.f64 	%fd116, [%rd15+16];
	abs.f64 	%fd117, %fd116;
	max.f64 	%fd118, %fd117, %fd115;
	ld.global.f64 	%fd119, [%rd15+24];
	abs.f64 	%fd120, %fd119;
	max.f64 	%fd222, %fd120, %fd118;
	add.s32 	%r110, %r110, 4;
$L__BB0_22:
	setp.eq.s32 	%p17, %r25, 0;
	@%p17 bra 	$L__BB0_25;
	mul.wide.u32 	%rd16, %r110, 8;
	add.s64 	%rd24, %rd1, %rd16;
	neg.s32 	%r112, %r25;
$L__BB0_24:
	.pragma "nounroll";
	ld.global.f64 	%fd121, [%rd24];
	abs.f64 	%fd122, %fd121;
	max.f64 	%fd222, %fd122, %fd222;
	add.s64 	%rd24, %rd24, 8;
	add.s32 	%r112, %r112, 1;
	setp.ne.s32 	%p18, %r112, 0;
	@%p18 bra 	$L__BB0_24;
$L__BB0_25:
	setp.lt.s32 	%p19, %r1, 1;
	{
	.reg .b32 %temp; 
	mov.b64 	{%temp, %r60}, %fd222;
	}
	and.b32  	%r61, %r60, -4194304;
	xor.b32  	%r62, %r61, 2144337920;
	mov.b32 	%r63, 0;
	mov.b64 	%fd15, {%r63, %r62};
	mul.f64 	%fd16, %fd222, %fd15;
	mov.f64 	%fd230, 0d0000000000000000;
	@%p19 bra 	$L__BB0_37;
	and.b32  	%r31, %r1, 7;
	setp.lt.u32 	%p20, %r1, 8;
	mov.f64 	%fd230, 0d0000000000000000;
	mov.b32 	%r115, 0;
	mov.u32 	%r118, %r115;
	@%p20 bra 	$L__BB0_29;
	and.b32  	%r118, %r1, 2147483640;
	add.s64 	%rd25, %rd1, 32;
	mov.f64 	%fd230, 0d0000000000000000;
	mov.b32 	%r115, 0;
	mov.u32 	%r114, %r115;
$L__BB0_28:
	.pragma "nounroll";
	ld.global.f64 	%fd127, [%rd25+-32];
	abs.f64 	%fd128, %fd127;
	mul.f64 	%fd129, %fd15, %fd128;
	setp.neu.f64 	%p21, %fd129, %fd16;
	setp.ne.s32 	%p22, %r114, %r115;
	or.pred  	%p23, %p21, %p22;
	fma.rn.f64 	%fd131, %fd129, %fd129, %fd230;
	selp.f64 	%fd132, %fd131, %fd230, %p23;
	selp.u32 	%r66, 1, 0, %p23;
	add.s32 	%r67, %r115, %r66;
	ld.global.f64 	%fd133, [%rd25+-24];
	abs.f64 	%fd134, %fd133;
	mul.f64 	%fd135, %fd15, %fd134;
	setp.neu.f64 	%p24, %fd135, %fd16;
	add.s32 	%r68, %r114, 1;
	setp.ne.s32 	%p25, %r68, %r67;
	or.pred  	%p26, %p24, %p25;
	fma.rn.f64 	%fd136, %fd135, %fd135, %fd132;
	selp.f64 	%fd137, %fd136, %fd132, %p26;
	selp.u32 	%r69, 1, 0, %p26;
	add.s32 	%r70, %r67, %r69;
	ld.global.f64 	%fd138, [%rd25+-16];
	abs.f64 	%fd139, %fd138;
	mul.f64 	%fd140, %fd15, %fd139;
	setp.neu.f64 	%p28, %fd140, %fd16;
	add.s32 	%r71, %r114, 2;
	setp.ne.s32 	%p29, %r71, %r70;
	or.pred  	%p30, %p28, %p29;
	fma.rn.f64 	%fd142, %fd140, %fd140, %fd137;
	selp.f64 	%fd143, %fd142, %fd137, %p30;
	selp.u32 	%r72, 1, 0, %p30;
	add.s32 	%r73, %r70, %r72;
	ld.global.f64 	%fd144, [%rd25+-8];
	abs.f64 	%fd145, %fd144;
	mul.f64 	%fd146, %fd15, %fd145;
	setp.neu.f64 	%p31, %fd146, %fd16;
	add.s32 	%r74, %r114, 3;
	setp.ne.s32 	%p32, %r74, %r73;
	or.pred  	%p33, %p31, %p32;
	fma.rn.f64 	%fd148, %fd146, %fd146, %fd143;
	selp.f64 	%fd149, %fd148, %fd143, %p33;
	selp.u32 	%r75, 1, 0, %p33;
	add.s32 	%r76, %r73, %r75;
	ld.global.f64 	%fd150, [%rd25];
	abs.f64 	%fd151, %fd150;
	mul.f64 	%fd152, %fd15, %fd151;
	setp.neu.f64 	%p34, %fd152, %fd16;
	add.s32 	%r77, %r114, 4;
	setp.ne.s32 	%p35, %r77, %r76;
	or.pred  	%p36, %p34, %p35;
	fma.rn.f64 	%fd154, %fd152, %fd152, %fd149;
	selp.f64 	%fd155, %fd154, %fd149, %p36;
	selp.u32 	%r78, 1, 0, %p36;
	add.s32 	%r79, %r76, %r78;
	ld.global.f64 	%fd156, [%rd25+8];
	abs.f64 	%fd157, %fd156;
	mul.f64 	%fd158, %fd15, %fd157;
	setp.neu.f64 	%p37, %fd158, %fd16;
	add.s32 	%r80, %r114, 5;
	setp.ne.s32 	%p38, %r80, %r79;
	or.pred  	%p39, %p37, %p38;
	fma.rn.f64 	%fd160, %fd158, %fd158, %fd155;
	selp.f64 	%fd161, %fd160, %fd155, %p39;
	selp.u32 	%r81, 1, 0, %p39;
	add.s32 	%r82, %r79, %r81;
	ld.global.f64 	%fd162, [%rd25+16];
	abs.f64 	%fd163, %fd162;
	mul.f64 	%fd164, %fd15, %fd163;
	setp.neu.f64 	%p40, %fd164, %fd16;
	add.s32 	%r83, %r114, 6;
	setp.ne.s32 	%p41, %r83, %r82;
	or.pred  	%p42, %p40, %p41;
	fma.rn.f64 	%fd166, %fd164, %fd164, %fd161;
	selp.f64 	%fd167, %fd166, %fd161, %p42;
	selp.u32 	%r84, 1, 0, %p42;
	add.s32 	%r85, %r82, %r84;
	ld.global.f64 	%fd168, [%rd25+24];
	abs.f64 	%fd169, %fd168;
	mul.f64 	%fd170, %fd15, %fd169;
	setp.neu.f64 	%p43, %fd170, %fd16;
	add.s32 	%r86, %r114, 7;
	setp.ne.s32 	%p44, %r86, %r85;
	or.pred  	%p45, %p43, %p44;
	fma.rn.f64 	%fd171, %fd170, %fd170, %fd167;
	selp.f64 	%fd230, %fd171, %fd167, %p45;
	selp.u32 	%r87, 1, 0, %p45;
	add.s32 	%r115, %r85, %r87;
	add.s64 	%rd25, %rd25, 64;
	add.s32 	%r114, %r114, 8;
	setp.ne.s32 	%p46, %r114, %r118;
	@%p46 bra 	$L__BB0_28;
$L__BB0_29:
	setp.eq.s32 	%p47, %r31, 0;
	@%p47 bra 	$L__BB0_37;
	and.b32  	%r39, %r1, 3;
	setp.lt.u32 	%p48, %r31, 4;
	@%p48 bra 	$L__BB0_32;
	mul.wide.u32 	%rd17, %r118, 8;
	add.s64 	%rd18, %rd1, %rd17;
	ld.global.f64 	%fd173, [%rd18];
	abs.f64 	%fd174, %fd173;
	mul.f64 	%fd175, %fd15, %fd174;
	setp.neu.f64 	%p49, %fd175, %fd16;
	setp.ne.s32 	%p50, %r118, %r115;
	or.pred  	%p51, %p49, %p50;
	fma.rn.f64 	%fd177, %fd175, %fd175, %fd230;
	selp.f64 	%fd178, %fd177, %fd230, %p51;
	selp.u32 	%r89, 1, 0, %p51;
	add.s32 	%r90, %r115, %r89;
	add.s32 	%r91, %r118, 1;
	ld.global.f64 	%fd179, [%rd18+8];
	abs.f64 	%fd180, %fd179;
	mul.f64 	%fd181, %fd15, %fd180;
	setp.neu.f64 	%p52, %fd181, %fd16;
	setp.ne.s32 	%p53, %r91, %r90;
	or.pred  	%p54, %p52, %p53;
	fma.rn.f64 	%fd182, %fd181, %fd181, %fd178;
	selp.f64 	%fd183, %fd182, %fd178, %p54;
	selp.u32 	%r92, 1, 0, %p54;
	add.s32 	%r93, %r90, %r92;
	add.s32 	%r94, %r118, 2;
	ld.global.f64 	%fd184, [%rd18+16];
	abs.f64 	%fd185, %fd184;
	mul.f64 	%fd186, %fd15, %fd185;
	setp.neu.f64 	%p56, %fd186, %fd16;
	setp.ne.s32 	%p57, %r94, %r93;
	or.pred  	%p58, %p56, %p57;
	fma.rn.f64 	%fd188, %fd186, %fd186, %fd183;
	selp.f64 	%fd189, %fd188, %fd183, %p58;
	selp.u32 	%r95, 1, 0, %p58;
	add.s32 	%r96, %r93, %r95;
	add.s32 	%r97, %r118, 3;
	ld.global.f64 	%fd190, [%rd18+24];
	abs.f64 	%fd191, %fd190;
	mul.f64 	%fd192, %fd15, %fd191;
	setp.neu.f64 	%p59, %fd192, %fd16;
	setp.ne.s32 	%p60, %r97, %r96;
	or.pred  	%p61, %p59, %p60;
	fma.rn.f64 	%fd193, %fd192, %fd192, %fd189;
	selp.f64 	%fd230, %fd193, %fd189, %p61;
	selp.u32 	%r98, 1, 0, %p61;
	add.s32 	%r115, %r96, %r98;
	add.s32 	%r118, %r118, 4;
$L__BB0_32:
	setp.eq.s32 	%p62, %r39, 0;
	@%p62 bra 	$L__BB0_37;
	setp.eq.s32 	%p63, %r39, 1;
	@%p63 bra 	$L__BB0_35;
	mul.wide.u32 	%rd19, %r118, 8;
	add.s64 	%rd20, %rd1, %rd19;
	ld.global.f64 	%fd195, [%rd20];
	abs.f64 	%fd196, %fd195;
	mul.f64 	%fd197, %fd15, %fd196;
	setp.neu.f64 	%p64, %fd197, %fd16;
	setp.ne.s32 	%p65, %r118, %r115;
	or.pred  	%p66, %p64, %p65;
	fma.rn.f64 	%fd199, %fd197, %fd197, %fd230;
	selp.f64 	%fd200, %fd199, %fd230, %p66;
	selp.u32 	%r99, 1, 0, %p66;
	add.s32 	%r100, %r115, %r99;
	add.s32 	%r101, %r118, 1;
	ld.global.f64 	%fd201, [%rd20+8];
	abs.f64 	%fd202, %fd201;
	mul.f64 	%fd203, %fd15, %fd202;
	setp.neu.f64 	%p67, %fd203, %fd16;
	setp.ne.s32 	%p68, %r101, %r100;
	or.pred  	%p69, %p67, %p68;
	fma.rn.f64 	%fd204, %fd203, %fd203, %fd200;
	selp.f64 	%fd230, %fd204, %fd200, %p69;
	selp.u32 	%r102, 1, 0, %p69;
	add.s32 	%r115, %r100, %r102;
	add.s32 	%r118, %r118, 2;
$L__BB0_35:
	and.b32  	%r103, %r1, 1;
	setp.eq.b32 	%p70, %r103, 1;
	not.pred 	%p71, %p70;
	@%p71 bra 	$L__BB0_37;
	mul.wide.u32 	%rd21, %r118, 8;
	add.s64 	%rd22, %rd1, %rd21;
	ld.global.f64 	%fd205, [%rd22];
	abs.f64 	%fd206, %fd205;
	mul.f64 	%fd207, %fd15, %fd206;
	setp.neu.f64 	%p72, %fd207, %fd16;
	setp.ne.s32 	%p73, %r118, %r115;
	fma.rn.f64 	%fd208, %fd207, %fd207, %fd230;
	selp.f64 	%fd209, %fd208, %fd230, %p73;
	selp.f64 	%fd230, %fd208, %fd209, %p72;
$L__BB0_37:
	fma.rn.f64 	%fd210, %fd16, %fd16, %fd230;
	rsqrt.approx.f64 	%fd211, %fd210;
	mul.f64 	%fd212, %fd15, %fd211;
	setp.eq.f64 	%p74, %fd222, 0d7FF0000000000000;
	selp.f64 	%fd213, 0d0000000000000000, %fd212, %p74;
	st.global.f64 	[%rd1+16], %fd213;
	ret;

}
	// .globl	_Z15kernelFuncFloatPf
.visible .entry _Z15kernelFuncFloatPf(
	.param .u64 .ptr .align 1 _Z15kernelFuncFloatPf_param_0
)
{
	.reg .pred 	%p<75>;
	.reg .b32 	%r<119>;
	.reg .b32 	%f<231>;
	.reg .b64 	%rd<26>;

	ld.param.u64 	%rd11, [_Z15kernelFuncFloatPf_param_0];
	cvta.to.global.u64 	%rd1, %rd11;
	ld.global.f32 	%f29, [%rd1];
	abs.f32 	%f222, %f29;
	st.global.f32 	[%rd1+8], %f222;
	ld.global.f32 	%f30, [%rd1+4];
	cvt.rzi.s32.f32 	%r1, %f30;
	setp.lt.s32 	%p1, %r1, 2;
	@%p1 bra 	$L__BB1_8;
	add.s32 	%r2, %r1, -1;
	add.s32 	%r48, %r1, -2;
	setp.lt.u32 	%p2, %r48, 15;
	@%p2 bra 	$L__BB1_4;
	and.b32  	%r49, %r2, -16;
	neg.s32 	%r102, %r49;
$L__BB1_3:
	.pragma "nounroll";
	add.s32 	%r102, %r102, 16;
	setp.ne.s32 	%p3, %r102, 0;
	@%p3 bra 	$L__BB1_3;
$L__BB1_4:
	and.b32  	%r50, %r2, 7;
	setp.eq.s32 	%p4, %r50, 0;
	@%p4 bra 	$L__BB1_8;
	and.b32  	%r6, %r2, 3;
	setp.eq.s32 	%p5, %r6, 0;
	@%p5 bra 	$L__BB1_8;
	neg.s32 	%r103, %r6;
$L__BB1_7:
	.pragma "nounroll";
	add.s32 	%r103, %r103, 1;
	setp.ne.s32 	%p6, %r103, 0;
	@%p6 bra 	$L__BB1_7;
$L__BB1_8:
	setp.lt.s32 	%p7, %r1, 8;
	@%p7 bra 	$L__BB1_11;
	and.b32  	%r51, %r1, 2147483640;
	neg.s32 	%r104, %r51;
$L__BB1_10:
	.pragma "nounroll";
	add.s32 	%r104, %r104, 8;
	setp.ne.s32 	%p8, %r104, 0;
	@%p8 bra 	$L__BB1_10;
$L__BB1_11:
	setp.lt.s32 	%p9, %r1, 2;
	mov.b32 	%r52, %f222;
	and.b32  	%r53, %r52, -33554432;
	xor.b32  	%r54, %r53, 2122317824;
	mov.b32 	%f31, %r54;
	mul.f32 	%f32, %f222, %f31;
	fma.rn.f32 	%f33, %f32, %f32, 0f00000000;
	rsqrt.approx.f32 	%f34, %f33;
	mul.f32 	%f35, %f34, %f31;
	setp.eq.f32 	%p10, %f222, 0f7F800000;
	selp.f32 	%f36, 0f00000000, %f35, %p10;
	st.global.f32 	[%rd1+8], %f36;
	@%p9 bra 	$L__BB1_25;
	add.s32 	%r13, %r1, -1;
	add.s32 	%r56, %r1, -2;
	and.b32  	%r14, %r13, 15;
	setp.lt.u32 	%p11, %r56, 15;
	mov.b32 	%r108, 1;
	@%p11 bra 	$L__BB1_16;
	and.b32  	%r58, %r13, -16;
	neg.s32 	%r106, %r58;
	add.s64 	%rd23, %rd1, 32;
	mov.b32 	%r105, 0;
$L__BB1_14:
	.pragma "nounroll";
	ld.global.f32 	%f38, [%rd23+-28];
	abs.f32 	%f39, %f38;
	max.f32 	%f40, %f39, %f222;
	ld.global.f32 	%f41, [%rd23+-24];
	abs.f32 	%f42, %f41;
	max.f32 	%f43, %f42, %f40;
	ld.global.f32 	%f44, [%rd23+-20];
	abs.f32 	%f45, %f44;
	max.f32 	%f46, %f45, %f43;
	ld.global.f32 	%f47, [%rd23+-16];
	abs.f32 	%f48, %f47;
	max.f32 	%f49, %f48, %f46;
	ld.global.f32 	%f50, [%rd23+-12];
	abs.f32 	%f51, %f50;
	max.f32 	%f52, %f51, %f49;
	ld.global.f32 	%f53, [%rd23+-8];
	abs.f32 	%f54, %f53;
	max.f32 	%f55, %f54, %f52;
	ld.global.f32 	%f56, [%rd23+-4];
	abs.f32 	%f57, %f56;
	max.f32 	%f58, %f57, %f55;
	ld.global.f32 	%f59, [%rd23];
	abs.f32 	%f60, %f59;
	max.f32 	%f61, %f60, %f58;
	ld.global.f32 	%f62, [%rd23+4];
	abs.f32 	%f63, %f62;
	max.f32 	%f64, %f63, %f61;
	ld.global.f32 	%f65, [%rd23+8];
	abs.f32 	%f66, %f65;
	max.f32 	%f67, %f66, %f64;
	ld.global.f32 	%f68, [%rd23+12];
	abs.f32 	%f69, %f68;
	max.f32 	%f70, %f69, %f67;
	ld.global.f32 	%f71, [%rd23+16];
	abs.f32 	%f72, %f71;
	max.f32 	%f73, %f72, %f70;
	ld.global.f32 	%f74, [%rd23+20];
	abs.f32 	%f75, %f74;
	max.f32 	%f76, %f75, %f73;
	ld.global.f32 	%f77, [%rd23+24];
	abs.f32 	%f78, %f77;
	max.f32 	%f79, %f78, %f76;
	ld.global.f32 	%f80, [%rd23+28];
	abs.f32 	%f81, %f80;
	max.f32 	%f82, %f81, %f79;
	ld.global.f32 	%f83, [%rd23+32];
	abs.f32 	%f84, %f83;
	max.f32 	%f222, %f84, %f82;
	add.s32 	%r106, %r106, 16;
	add.s32 	%r105, %r105, 16;
	add.s64 	%rd23, %rd23, 64;
	setp.ne.s32 	%p12, %r106, 0;
	@%p12 bra 	$L__BB1_14;
	add.s32 	%r108, %r105, 1;
$L__BB1_16:
	setp.eq.s32 	%p13, %r14, 0;
	@%p13 bra 	$L__BB1_25;
	and.b32  	%r22, %r13, 7;
	setp.lt.u32 	%p14, %r14, 8;
	@%p14 bra 	$L__BB1_19;
	mul.wide.u32 	%rd12, %r108, 4;
	add.s64 	%rd13, %rd1, %rd12;
	ld.global.f32 	%f86, [%rd13];
	abs.f32 	%f87, %f86;
	max.f32 	%f88, %f87, %f222;
	ld.global.f32 	%f89, [%rd13+4];
	abs.f32 	%f90, %f89;
	max.f32 	%f91, %f90, %f88;
	ld.global.f32 	%f92, [%rd13+8];
	abs.f32 	%f93, %f92;
	max.f32 	%f94, %f93, %f91;
	ld.global.f32 	%f95, [%rd13+12];
	abs.f32 	%f96, %f95;
	max.f32 	%f97, %f96, %f94;
	ld.global.f32 	%f98, [%rd13+16];
	abs.f32 	%f99, %f98;
	max.f32 	%f100, %f99, %f97;
	ld.global.f32 	%f101, [%rd13+20];
	abs.f32 	%f102, %f101;
	max.f32 	%f103, %f102, %f100;
	ld.global.f32 	%f104, [%rd13+24];
	abs.f32 	%f105, %f104;
	max.f32 	%f106, %f105, %f103;
	ld.global.f32 	%f107, [%rd13+28];
	abs.f32 	%f108, %f107;
	max.f32 	%f222, %f108, %f106;
	add.s32 	%r108, %r108, 8;
$L__BB1_19:
	setp.eq.s32 	%p15, %r22, 0;
	@%p15 bra 	$L__BB1_25;
	and.b32  	%r25, %r13, 3;
	setp.lt.u32 	%p16, %r22, 4;
	@%p16 bra 	$L__BB1_22;
	mul.wide.u32 	%rd14, %r108, 4;
	add.s64 	%rd15, %rd1, %rd14;
	ld.global.f32 	%f110, [%rd15];
	abs.f32 	%f111, %f110;
	max.f32 	%f112, %f111, %f222;
	ld.global.f32 	%f113, [%rd15+4];
	abs.f32 	%f114, %f113;
	max.f32 	%f115, %f114, %f112;
	ld.global.f32 	%f116, [%rd15+8];
	abs.f32 	%f117, %f116;
	max.f32 	%f118, %f117, %f115;
	ld.global.f32 	%f119, [%rd15+12];
	abs.f32 	%f120, %f119;
	max.f32 	%f222, %f120, %f118;
	add.s32 	%r108, %r108, 4;
$L__BB1_22:
	setp.eq.s32 	%p17, %r25, 0;
	@%p17 bra 	$L__BB1_25;
	mul.wide.u32 	%rd16, %r108, 4;
	add.s64 	%rd24, %rd1, %rd16;
	neg.s32 	%r110, %r25;
$L__BB1_24:
	.pragma "nounroll";
	ld.global.f32 	%f121, [%rd24];
	abs.f32 	%f122, %f121;
	max.f32 	%f222, %f122, %f222;
	add.s64 	%rd24, %rd24, 4;
	add.s32 	%r110, %r110, 1;
	setp.ne.s32 	%p18, %r110, 0;
	@%p18 bra 	$L__BB1_24;
$L__BB1_25:
	setp.lt.s32 	%p19, %r1, 1;
	mov.b32 	%r59, %f222;
	and.b32  	%r60, %r59, -33554432;
	xor.b32  	%r61, %r60, 2122317824;
	mov.b32 	%f15, %r61;
	mul.f32 	%f16, %f222, %f15;
	mov.f32 	%f230, 0f00000000;
	@%p19 bra 	$L__BB1_37;
	and.b32  	%r31, %r1, 7;
	setp.lt.u32 	%p20, %r1, 8;
	mov.f32 	%f230, 0f00000000;
	mov.b32 	%r113, 0;
	mov.u32 	%r116, %r113;
	@%p20 bra 	$L__BB1_29;
	and.b32  	%r116, %r1, 2147483640;
	add.s64 	%rd25, %rd1, 16;
	mov.f32 	%f230, 0f00000000;
	mov.b32 	%r113, 0;
	mov.u32 	%r112, %r113;
$L__BB1_28:
	.pragma "nounroll";
	ld.global.f32 	%f127, [%rd25+-16];
	abs.f32 	%f128, %f127;
	mul.f32 	%f129, %f128, %f15;
	setp.neu.f32 	%p21, %f129, %f16;
	setp.ne.s32 	%p22, %r112, %r113;
	or.pred  	%p23, %p21, %p22;
	fma.rn.f32 	%f131, %f129, %f129, %f230;
	selp.f32 	%f132, %f131, %f230, %p23;
	selp.u32 	%r64, 1, 0, %p23;
	add.s32 	%r65, %r113, %r64;
	ld.global.f32 	%f133, [%rd25+-12];
	abs.f32 	%f134, %f133;
	mul.f32 	%f135, %f134, %f15;
	setp.neu.f32 	%p24, %f135, %f16;
	add.s32 	%r66, %r112, 1;
	setp.ne.s32 	%p25, %r66, %r65;
	or.pred  	%p26, %p24, %p25;
	fma.rn.f32 	%f136, %f135, %f135, %f132;
	selp.f32 	%f137, %f136, %f132, %p26;
	selp.u32 	%r67, 1, 0, %p26;
	add.s32 	%r68, %r65, %r67;
	ld.global.f32 	%f138, [%rd25+-8];
	abs.f32 	%f139, %f138;
	mul.f32 	%f140, %f139, %f15;
	setp.neu.f32 	%p28, %f140, %f16;
	add.s32 	%r69, %r112, 2;
	setp.ne.s32 	%p29, %r69, %r68;
	or.pred  	%p30, %p28, %p29;
	fma.rn.f32 	%f142, %f140, %f140, %f137;
	selp.f32 	%f143, %f142, %f137, %p30;
	selp.u32 	%r70, 1, 0, %p30;
	add.s32 	%r71, %r68, %r70;
	ld.global.f32 	%f144, [%rd25+-4];
	abs.f32 	%f145, %f144;
	mul.f32 	%f146, %f145, %f15;
	setp.neu.f32 	%p31, %f146, %f16;
	add.s32 	%r72, %r112, 3;
	setp.ne.s32 	%p32, %r72, %r71;
	or.pred  	%p33, %p31, %p32;
	fma.rn.f32 	%f148, %f146, %f146, %f143;
	selp.f32 	%f149, %f148, %f143, %p33;
	selp.u32 	%r73, 1, 0, %p33;
	add.s32 	%r74, %r71, %r73;
	ld.global.f32 	%f150, [%rd25];
	abs.f32 	%f151, %f150;
	mul.f32 	%f152, %f151, %f15;
	setp.neu.f32 	%p34, %f152, %f16;
	add.s32 	%r75, %r112, 4;
	setp.ne.s32 	%p35, %r75, %r74;
	or.pred  	%p36, %p34, %p35;
	fma.rn.f32 	%f154, %f152, %f152, %f149;
	selp.f32 	%f155, %f154, %f149, %p36;
	selp.u32 	%r76, 1, 0, %p36;
	add.s32 	%r77, %r74, %r76;
	ld.global.f32 	%f156, [%rd25+4];
	abs.f32 	%f157, %f156;
	mul.f32 	%f158, %f157, %f15;
	setp.neu.f32 	%p37, %f158, %f16;
	add.s32 	%r78, %r112, 5;
	setp.ne.s32 	%p38, %r78, %r77;
	or.pred  	%p39, %p37, %p38;
	fma.rn.f32 	%f160, %f158, %f158, %f155;
	selp.f32 	%f161, %f160, %f155, %p39;
	selp.u32 	%r79, 1, 0, %p39;
	add.s32 	%r80, %r77, %r79;
	ld.global.f32 	%f162, [%rd25+8];
	abs.f32 	%f163, %f162;
	mul.f32 	%f164, %f163, %f15;
	setp.neu.f32 	%p40, %f164, %f16;
	add.s32 	%r81, %r112, 6;
	setp.ne.s32 	%p41, %r81, %r80;
	or.pred  	%p42, %p40, %p41;
	fma.rn.f32 	%f166, %f164, %f164, %f161;
	selp.f32 	%f167, %f166, %f161, %p42;
	selp.u32 	%r82, 1, 0, %p42;
	add.s32 	%r83, %r80, %r82;
	ld.global.f32 	%f168, [%rd25+12];
	abs.f32 	%f169, %f168;
	mul.f32 	%f170, %f169, %f15;
	setp.neu.f32 	%p43, %f170, %f16;
	add.s32 	%r84, %r112, 7;
	setp.ne.s32 	%p44, %r84, %r83;
	or.pred  	%p45, %p43, %p44;
	fma.rn.f32 	%f171, %f170, %f170, %f167;
	selp.f32 	%f230, %f171, %f167, %p45;
	selp.u32 	%r85, 1, 0, %p45;
	add.s32 	%r113, %r83, %r85;
	add.s64 	%rd25, %rd25, 32;
	add.s32 	%r112, %r112, 8;
	setp.ne.s32 	%p46, %r112, %r116;
	@%p46 bra 	$L__BB1_28;
$L__BB1_29:
	setp.eq.s32 	%p47, %r31, 0;
	@%p47 bra 	$L__BB1_37;
	and.b32  	%r39, %r1, 3;
	setp.lt.u32 	%p48, %r31, 4;
	@%p48 bra 	$L__BB1_32;
	mul.wide.u32 	%rd17, %r116, 4;
	add.s64 	%rd18, %rd1, %rd17;
	ld.global.f32 	%f173, [%rd18];
	abs.f32 	%f174, %f173;
	mul.f32 	%f175, %f174, %f15;
	setp.neu.f32 	%p49, %f175, %f16;
	setp.ne.s32 	%p50, %r116, %r113;
	or.pred  	%p51, %p49, %p50;
	fma.rn.f32 	%f177, %f175, %f175, %f230;
	selp.f32 	%f178, %f177, %f230, %p51;
	selp.u32 	%r87, 1, 0, %p51;
	add.s32 	%r88, %r113, %r87;
	add.s32 	%r89, %r116, 1;
	ld.global.f32 	%f179, [%rd18+4];
	abs.f32 	%f180, %f179;
	mul.f32 	%f181, %f180, %f15;
	setp.neu.f32 	%p52, %f181, %f16;
	setp.ne.s32 	%p53, %r89, %r88;
	or.pred  	%p54, %p52, %p53;
	fma.rn.f32 	%f182, %f181, %f181, %f178;
	selp.f32 	%f183, %f182, %f178, %p54;
	selp.u32 	%r90, 1, 0, %p54;
	add.s32 	%r91, %r88, %r90;
	add.s32 	%r92, %r116, 2;
	ld.global.f32 	%f184, [%rd18+8];
	abs.f32 	%f185, %f184;
	mul.f32 	%f186, %f185, %f15;
	setp.neu.f32 	%p56, %f186, %f16;
	setp.ne.s32 	%p57, %r92, %r91;
	or.pred  	%p58, %p56, %p57;
	fma.rn.f32 	%f188, %f186, %f186, %f183;
	selp.f32 	%f189, %f188, %f183, %p58;
	selp.u32 	%r93, 1, 0, %p58;
	add.s32 	%r94, %r91, %r93;
	add.s32 	%r95, %r116, 3;
	ld.global.f32 	%f190, [%rd18+12];
	abs.f32 	%f191, %f190;
	mul.f32 	%f192, %f191, %f15;
	setp.neu.f32 	%p59, %f192, %f16;
	setp.ne.s32 	%p60, %r95, %r94;
	or.pred  	%p61, %p59, %p60;
	fma.rn.f32 	%f193, %f192, %f192, %f189;
	selp.f32 	%f230, %f193, %f189, %p61;
	selp.u32 	%r96, 1, 0, %p61;
	add.s32 	%r113, %r94, %r96;
	add.s32 	%r116, %r116, 4;
$L__BB1_32:
	setp.eq.s32 	%p62, %r39, 0;
	@%p62 bra 	$L__BB1_37;
	setp.eq.s32 	%p63, %r39, 1;
	@%p63 bra 	$L__BB1_35;
	mul.wide.u32 	%rd19, %r116, 4;
	add.s64 	%rd20, %rd1, %rd19;
	ld.global.f32 	%f195, [%rd20];
	abs.f32 	%f196, %f195;
	mul.f32 	%f197, %f196, %f15;
	setp.neu.f32 	%p64, %f197, %f16;
	setp.ne.s32 	%p65, %r116, %r113;
	or.pred  	%p66, %p64, %p65;
	fma.rn.f32 	%f199, %f197, %f197, %f230;
	selp.f32 	%f200, %f199, %f230, %p66;
	selp.u32 	%r97, 1, 0, %p66;
	add.s32 	%r98, %r113, %r97;
	add.s32 	%r99, %r116, 1;
	ld.global.f32 	%f201, [%rd20+4];
	abs.f32 	%f202, %f201;
	mul.f32 	%f203, %f202, %f15;
	setp.neu.f32 	%p67, %f203, %f16;
	setp.ne.s32 	%p68, %r99, %r98;
	or.pred  	%p69, %p67, %p68;
	fma.rn.f32 	%f204, %f203, %f203, %f200;
	selp.f32 	%f230, %f204, %f200, %p69;
	selp.u32 	%r100, 1, 0, %p69;
	add.s32 	%r113, %r98, %r100;
	add.s32 	%r116, %r116, 2;
$L__BB1_35:
	and.b32  	%r101, %r1, 1;
	setp.eq.b32 	%p70, %r101, 1;
	not.pred 	%p71, %p70;
	@%p71 bra 	$L__BB1_37;
	mul.wide.u32 	%rd21, %r116, 4;
	add.s64 	%rd22, %rd1, %rd21;
	ld.global.f32 	%f205, [%rd22];
	abs.f32 	%f206, %f205;
	mul.f32 	%f207, %f206, %f15;
	setp.neu.f32 	%p72, %f207, %f16;
	setp.ne.s32 	%p73, %r116, %r113;
	fma.rn.f32 	%f208, %f207, %f207, %f230;
	selp.f32 	%f209, %f208, %f230, %p73;
	selp.f32 	%f230, %f208, %f209, %p72;
$L__BB1_37:
	fma.rn.f32 	%f210, %f16, %f16, %f230;
	rsqrt.approx.f32 	%f211, %f210;
	mul.f32 	%f212, %f211, %f15;
	setp.eq.f32 	%p74, %f222, 0f7F800000;
	selp.f32 	%f213, 0f00000000, %f212, %p74;
	st.global.f32 	[%rd1+8], %f213;
	ret;

}
	// .globl	_Z14kernelFuncHalfv
.visible .entry _Z14kernelFuncHalfv()
{


	ret;

}
	// .globl	_Z15kernelFuncHalf2v
.visible .entry _Z15kernelFuncHalf2v()
{


	ret;

}


// ===== COMPILED SASS (sm_100) =====

	.target	sm_100

	.elftype	@"ET_EXEC"


//--------------------- .note.nv.tkinfo           --------------------------
	.section	.note.nv.tkinfo,"",@"SHT_NOTE"
	.sectionflags	@"SHF_NOTE_NV_TKINFO"
	.tkinfo
        /*0018*/ 	.word	0x00000002
        /*0030*/ 	.string	""
        /*0030*/ 	.string	"ptxas"
        /*0030*/ 	.string	"Cuda compilation tools, release 13.0, V13.0.88"
        /*0030*/ 	.string	"Build cuda_13.0.r13.0/compiler.36424714_0"
        /*0030*/ 	.string	"-arch sm_100 -m 64 "



//--------------------- .note.nv.cuinfo           --------------------------
	.section	.note.nv.cuinfo,"",@"SHT_NOTE"
	.sectionflags	@"SHF_NOTE_NV_CUINFO"
        /*0018*/ 	.short	0x0002
        /*001a*/ 	.short	0x0064
        /*001c*/ 	.short	0x0082
	.zero		2


//--------------------- .nv.info                  --------------------------
	.section	.nv.info,"",@"SHT_CUDA_INFO"
	.align	4


	//----- nvinfo : EIATTR_REGCOUNT
	.align		4
        /*0000*/ 	.byte	0x04, 0x2f
        /*0002*/ 	.short	(.L_1 - .L_0)
	.align		4
.L_0:
        /*0004*/ 	.word	index@(_Z16kernelFuncDoublePd)
        /*0008*/ 	.word	0x00000020


	//----- nvinfo : EIATTR_FRAME_SIZE
	.align		4
.L_1:
        /*000c*/ 	.byte	0x04, 0x11
        /*000e*/ 	.short	(.L_3 - .L_2)
	.align		4
.L_2:
        /*0010*/ 	.word	index@($__internal_0_$__cuda_sm20_drsqrt_f64_slowpath_v2)
        /*0014*/ 	.word	0x00000000


	//----- nvinfo : EIATTR_FRAME_SIZE
	.align		4
.L_3:
        /*0018*/ 	.byte	0x04, 0x11
        /*001a*/ 	.short	(.L_5 - .L_4)
	.align		4
.L_4:
        /*001c*/ 	.word	index@(_Z16kernelFuncDoublePd)
        /*0020*/ 	.word	0x00000000


	//----- nvinfo : EIATTR_REGCOUNT
	.align		4
.L_5:
        /*0024*/ 	.byte	0x04, 0x2f
        /*0026*/ 	.short	(.L_7 - .L_6)
	.align		4
.L_6:
        /*0028*/ 	.word	index@(_Z15kernelFuncFloatPf)
        /*002c*/ 	.word	0x0000001e


	//----- nvinfo : EIATTR_FRAME_SIZE
	.align		4
.L_7:
        /*0030*/ 	.byte	0x04, 0x11
        /*0032*/ 	.short	(.L_9 - .L_8)
	.align		4
.L_8:
        /*0034*/ 	.word	index@(_Z15kernelFuncFloatPf)
        /*0038*/ 	.word	0x00000000


	//----- nvinfo : EIATTR_REGCOUNT
	.align		4
.L_9:
        /*003c*/ 	.byte	0x04, 0x2f
        /*003e*/ 	.short	(.L_11 - .L_10)
	.align		4
.L_10:
        /*0040*/ 	.word	index@(_Z14kernelFuncHalfv)
        /*0044*/ 	.word	0x00000004


	//----- nvinfo : EIATTR_FRAME_SIZE
	.align		4
.L_11:
        /*0048*/ 	.byte	0x04, 0x11
        /*004a*/ 	.short	(.L_13 - .L_12)
	.align		4
.L_12:
        /*004c*/ 	.word	index@(_Z14kernelFuncHalfv)
        /*0050*/ 	.word	0x00000000


	//----- nvinfo : EIATTR_REGCOUNT
	.align		4
.L_13:
        /*0054*/ 	.byte	0x04, 0x2f
        /*0056*/ 	.short	(.L_15 - .L_14)
	.align		4
.L_14:
        /*0058*/ 	.word	index@(_Z15kernelFuncHalf2v)
        /*005c*/ 	.word	0x00000004


	//----- nvinfo : EIATTR_FRAME_SIZE
	.align		4
.L_15:
        /*0060*/ 	.byte	0x04, 0x11
        /*0062*/ 	.short	(.L_17 - .L_16)
	.align		4
.L_16:
        /*0064*/ 	.word	index@(_Z15kernelFuncHalf2v)
        /*0068*/ 	.word	0x00000000


	//----- nvinfo : EIATTR_MIN_STACK_SIZE
	.align		4
.L_17:
        /*006c*/ 	.byte	0x04, 0x12
        /*006e*/ 	.short	(.L_19 - .L_18)
	.align		4
.L_18:
        /*0070*/ 	.word	index@(_Z15kernelFuncHalf2v)
        /*0074*/ 	.word	0x00000000


	//----- nvinfo : EIATTR_MIN_STACK_SIZE
	.align		4
.L_19:
        /*0078*/ 	.byte	0x04, 0x12
        /*007a*/ 	.short	(.L_21 - .L_20)
	.align		4
.L_20:
        /*007c*/ 	.word	index@(_Z14kernelFuncHalfv)
        /*0080*/ 	.word	0x00000000


	//----- nvinfo : EIATTR_MIN_STACK_SIZE
	.align		4
.L_21:
        /*0084*/ 	.byte	0x04, 0x12
        /*0086*/ 	.short	(.L_23 - .L_22)
	.align		4
.L_22:
        /*0088*/ 	.word	index@(_Z15kernelFuncFloatPf)
        /*008c*/ 	.word	0x00000000


	//----- nvinfo : EIATTR_MIN_STACK_SIZE
	.align		4
.L_23:
        /*0090*/ 	.byte	0x04, 0x12
        /*0092*/ 	.short	(.L_25 - .L_24)
	.align		4
.L_24:
        /*0094*/ 	.word	index@(_Z16kernelFuncDoublePd)
        /*0098*/ 	.word	0x00000000
.L_25:


//--------------------- .nv.compat                --------------------------
	.section	.nv.compat,"",@"SHT_CUDA_COMPAT_INFO"
	.align	4
        /*0000*/ 	.byte	0x02, 0x09, 0x00, 0x00, 0x02, 0x02, 0x01, 0x00, 0x02, 0x05, 0x05, 0x00, 0x03, 0x07, 0x01, 0x01
        /*0010*/ 	.byte	0x02, 0x03, 0x00, 0x00, 0x02, 0x06, 0x01, 0x00, 0x04, 0x0b, 0x08, 0x00, 0x01, 0x00, 0x00, 0x00
        /*0020*/ 	.byte	0x00, 0x00, 0x00, 0x00


//--------------------- .nv.info._Z15kernelFuncHalf2v --------------------------
	.section	.nv.info._Z15kernelFuncHalf2v,"",@"SHT_CUDA_INFO"
	.sectionflags	@""
	.align	4


	//----- nvinfo : EIATTR_CUDA_API_VERSION
	.align		4
        /*0000*/ 	.byte	0x04, 0x37
        /*0002*/ 	.short	(.L_27 - .L_26)
.L_26:
        /*0004*/ 	.word	0x00000082


	//----- nvinfo : EIATTR_SPARSE_MMA_MASK
	.align		4
.L_27:
        /*0008*/ 	.byte	0x03, 0x50
        /*000a*/ 	.short	0x0000


	//----- nvinfo : EIATTR_MAXREG_COUNT
	.align		4
        /*000c*/ 	.byte	0x03, 0x1b
        /*000e*/ 	.short	0x00ff


	//----- nvinfo : EIATTR_MERCURY_ISA_VERSION
	.align		4
        /*0010*/ 	.byte	0x03, 0x5f
        /*0012*/ 	.short	0x0101


	//----- nvinfo : EIATTR_VRC_CTA_INIT_COUNT
	.align		4
        /*0014*/ 	.byte	0x02, 0x4a
	.zero		1
	.zero		1


	//----- nvinfo : EIATTR_EXIT_INSTR_OFFSETS
	.align		4
        /*0018*/ 	.byte	0x04, 0x1c
        /*001a*/ 	.short	(.L_29 - .L_28)


	//   ....[0]....
.L_28:
        /*001c*/ 	.word	0x00000010


	//----- nvinfo : EIATTR_SW_WAR
	.align		4
.L_29:
        /*0020*/ 	.byte	0x04, 0x36
        /*0022*/ 	.short	(.L_31 - .L_30)
.L_30:
        /*0024*/ 	.word	0x00000008
.L_31:


//--------------------- .nv.info._Z14kernelFuncHalfv --------------------------
	.section	.nv.info._Z14kernelFuncHalfv,"",@"SHT_CUDA_INFO"
	.sectionflags	@""
	.align	4


	//----- nvinfo : EIATTR_CUDA_API_VERSION
	.align		4
        /*0000*/ 	.byte	0x04, 0x37
        /*0002*/ 	.short	(.L_33 - .L_32)
.L_32:
        /*0004*/ 	.word	0x00000082


	//----- nvinfo : EIATTR_SPARSE_MMA_MASK
	.align		4
.L_33:
        /*0008*/ 	.byte	0x03, 0x50
        /*000a*/ 	.short	0x0000


	//----- nvinfo : EIATTR_MAXREG_COUNT
	.align		4
        /*000c*/ 	.byte	0x03, 0x1b
        /*000e*/ 	.short	0x00ff


	//----- nvinfo : EIATTR_MERCURY_ISA_VERSION
	.align		4
        /*0010*/ 	.byte	0x03, 0x5f
        /*0012*/ 	.short	0x0101


	//----- nvinfo : EIATTR_VRC_CTA_INIT_COUNT
	.align		4
        /*0014*/ 	.byte	0x02, 0x4a
	.zero		1
	.zero		1


	//----- nvinfo : EIATTR_EXIT_INSTR_OFFSETS
	.align		4
        /*0018*/ 	.byte	0x04, 0x1c
        /*001a*/ 	.short	(.L_35 - .L_34)


	//   ....[0]....
.L_34:
        /*001c*/ 	.word	0x00000010


	//----- nvinfo : EIATTR_SW_WAR
	.align		4
.L_35:
        /*0020*/ 	.byte	0x04, 0x36
        /*0022*/ 	.short	(.L_37 - .L_36)
.L_36:
        /*0024*/ 	.word	0x00000008
.L_37:


//--------------------- .nv.info._Z15kernelFuncFloatPf --------------------------
	.section	.nv.info._Z15kernelFuncFloatPf,"",@"SHT_CUDA_INFO"
	.sectionflags	@""
	.align	4


	//----- nvinfo : EIATTR_CUDA_API_VERSION
	.align		4
        /*0000*/ 	.byte	0x04, 0x37
        /*0002*/ 	.short	(.L_39 - .L_38)
.L_38:
        /*0004*/ 	.word	0x00000082


	//----- nvinfo : EIATTR_KPARAM_INFO
	.align		4
.L_39:
        /*0008*/ 	.byte	0x04, 0x17
        /*000a*/ 	.short	(.L_41 - .L_40)
.L_40:
        /*000c*/ 	.word	0x00000000
        /*0010*/ 	.short	0x0000
        /*0012*/ 	.short	0x0000
        /*0014*/ 	.byte	0x00, 0xf5, 0x21, 0x00


	//----- nvinfo : EIATTR_SPARSE_MMA_MASK
	.align		4
.L_41:
        /*0018*/ 	.byte	0x03, 0x50
        /*001a*/ 	.short	0x0000


	//----- nvinfo : EIATTR_MAXREG_COUNT
	.align		4
        /*001c*/ 	.byte	0x03, 0x1b
        /*001e*/ 	.short	0x00ff


	//----- nvinfo : EIATTR_MERCURY_ISA_VERSION
	.align		4
        /*0020*/ 	.byte	0x03, 0x5f
        /*0022*/ 	.short	0x0101


	//----- nvinfo : EIATTR_VRC_CTA_INIT_COUNT
	.align		4
        /*0024*/ 	.byte	0x02, 0x4a
	.zero		1
	.zero		1


	//----- nvinfo : EIATTR_EXIT_INSTR_OFFSETS
	.align		4
        /*0028*/ 	.byte	0x04, 0x1c
        /*002a*/ 	.short	(.L_43 - .L_42)


	//   ....[0]....
.L_42:
        /*002c*/ 	.word	0x00001270


	//----- nvinfo : EIATTR_CBANK_PARAM_SIZE
	.align		4
.L_43:
        /*0030*/ 	.byte	0x03, 0x19
        /*0032*/ 	.short	0x0008


	//----- nvinfo : EIATTR_PARAM_CBANK
	.align		4
        /*0034*/ 	.byte	0x04, 0x0a
        /*0036*/ 	.short	(.L_45 - .L_44)
	.align		4
.L_44:
        /*0038*/ 	.word	index@(.nv.constant0._Z15kernelFuncFloatPf)
        /*003c*/ 	.short	0x0380
        /*003e*/ 	.short	0x0008


	//----- nvinfo : EIATTR_SW_WAR
	.align		4
.L_45:
        /*0040*/ 	.byte	0x04, 0x36
        /*0042*/ 	.short	(.L_47 - .L_46)
.L_46:
        /*0044*/ 	.word	0x00000008
.L_47:


//--------------------- .nv.info._Z16kernelFuncDoublePd --------------------------
	.section	.nv.info._Z16kernelFuncDoublePd,"",@"SHT_CUDA_INFO"
	.sectionflags	@""
	.align	4


	//----- nvinfo : EIATTR_CUDA_API_VERSION
	.align		4
        /*0000*/ 	.byte	0x04, 0x37
        /*0002*/ 	.short	(.L_49 - .L_48)
.L_48:
        /*0004*/ 	.word	0x00000082


	//----- nvinfo : EIATTR_KPARAM_INFO
	.align		4
.L_49:
        /*0008*/ 	.byte	0x04, 0x17
        /*000a*/ 	.short	(.L_51 - .L_50)
.L_50:
        /*000c*/ 	.word	0x00000000
        /*0010*/ 	.short	0x0000
        /*0012*/ 	.short	0x0000
        /*0014*/ 	.byte	0x00, 0xf5, 0x21, 0x00


	//----- nvinfo : EIATTR_SPARSE_MMA_MASK
	.align		4
.L_51:
        /*0018*/ 	.byte	0x03, 0x50
        /*001a*/ 	.short	0x0000


	//----- nvinfo : EIATTR_MAXREG_COUNT
	.align		4
        /*001c*/ 	.byte	0x03, 0x1b
        /*001e*/ 	.short	0x00ff


	//----- nvinfo : EIATTR_MERCURY_ISA_VERSION
	.align		4
        /*0020*/ 	.byte	0x03, 0x5f
        /*0022*/ 	.short	0x0101


	//----- nvinfo : EIATTR_VRC_CTA_INIT_COUNT
	.align		4
        /*0024*/ 	.byte	0x02, 0x4a
	.zero		1
	.zero		1


	//----- nvinfo : EIATTR_EXIT_INSTR_OFFSETS
	.align		4
        /*0028*/ 	.byte	0x04, 0x1c
        /*002a*/ 	.short	(.L_53 - .L_52)


	//   ....[0]....
.L_52:
        /*002c*/ 	.word	0x00002120


	//----- nvinfo : EIATTR_CRS_STACK_SIZE
	.align		4
.L_53:
        /*0030*/ 	.byte	0x04, 0x1e
        /*0032*/ 	.short	(.L_55 - .L_54)
.L_54:
        /*0034*/ 	.word	0x00000000


	//----- nvinfo : EIATTR_CBANK_PARAM_SIZE
	.align		4
.L_55:
        /*0038*/ 	.byte	0x03, 0x19
        /*003a*/ 	.short	0x0008


	//----- nvinfo : EIATTR_PARAM_CBANK
	.align		4
        /*003c*/ 	.byte	0x04, 0x0a
        /*003e*/ 	.short	(.L_57 - .L_56)
	.align		4
.L_56:
        /*0040*/ 	.word	index@(.nv.constant0._Z16kernelFuncDoublePd)
        /*0044*/ 	.short	0x0380
        /*0046*/ 	.short	0x0008


	//----- nvinfo : EIATTR_SW_WAR
	.align		4
.L_57:
        /*0048*/ 	.byte	0x04, 0x36
        /*004a*/ 	.short	(.L_59 - .L_58)
.L_58:
        /*004c*/ 	.word	0x00000008
.L_59:


//--------------------- .nv.callgraph             --------------------------
	.section	.nv.callgraph,"",@"SHT_CUDA_CALLGRAPH"
	.align	4
	.sectionentsize	8
	.align		4
        /*0000*/ 	.word	0x00000000
	.align		4
        /*0004*/ 	.word	0xffffffff
	.align		4
        /*0008*/ 	.word	0x00000000
	.align		4
        /*000c*/ 	.word	0xfffffffe
	.align		4
        /*0010*/ 	.word	0x00000000
	.align		4
        /*0014*/ 	.word	0xfffffffd
	.align		4
        /*0018*/ 	.word	0x00000000
	.align		4
        /*001c*/ 	.word	0xfffffffc


//--------------------- .text._Z15kernelFuncHalf2v --------------------------
	.section	.text._Z15kernelFuncHalf2v,"ax",@progbits
	.align	128
        .global         _Z15kernelFuncHalf2v
        .type           _Z15kernelFuncHalf2v,@function
        .size           _Z15kernelFuncHalf2v,(.L_x_31 - _Z15kernelFuncHalf2v)
        .other          _Z15kernelFuncHalf2v,@"STO_CUDA_ENTRY STV_DEFAULT"
_Z15kernelFuncHalf2v:
.text._Z15kernelFuncHalf2v:
[----:B------:R-:W-:Y:S01]  /*0000*/  LDC R1, c[0x0][0x37c] ;  /* 0x0000df00ff017b82 */ /* 0x000fe20000000800 */
[----:B------:R-:W-:Y:S05]  /*0010*/  EXIT ;  /* 0x000000000000794d */ /* 0x000fea0003800000 */
.L_x_0:
[----:B------:R-:W-:-:S00]  /*0020*/  BRA `(.L_x_0) ;  /* 0xfffffffc00fc7947 */ /* 0x000fc0000383ffff */
[----:B------:R-:W-:-:S00]  /*0030*/  NOP ;  /* 0x0000000000007918 */ /* 0x000fc00000000000 */
        /* <DEDUP_REMOVED lines=12> */
.L_x_31:


//--------------------- .text._Z14kernelFuncHalfv --------------------------
	.section	.text._Z14kernelFuncHalfv,"ax",@progbits
	.align	128
        .global         _Z14kernelFuncHalfv
        .type           _Z14kernelFuncHalfv,@function
        .size           _Z14kernelFuncHalfv,(.L_x_32 - _Z14kernelFuncHalfv)
        .other          _Z14kernelFuncHalfv,@"STO_CUDA_ENTRY STV_DEFAULT"
_Z14kernelFuncHalfv:
.text._Z14kernelFuncHalfv:
[----:B------:R-:W-:Y:S01]  /*0000*/  LDC R1, c[0x0][0x37c] ;  /* 0x0000df00ff017b82 */ /* 0x000fe20000000800 */
[----:B------:R-:W-:Y:S05]  /*0010*/  EXIT ;  /* 0x000000000000794d */ /* 0x000fea0003800000 */
.L_x_1:
        /* <DEDUP_REMOVED lines=14> */
.L_x_32:


//--------------------- .text._Z15kernelFuncFloatPf --------------------------
	.section	.text._Z15kernelFuncFloatPf,"ax",@progbits
	.align	128
        .global         _Z15kernelFuncFloatPf
        .type           _Z15kernelFuncFloatPf,@function
        .size           _Z15kernelFuncFloatPf,(.L_x_33 - _Z15kernelFuncFloatPf)
        .other          _Z15kernelFuncFloatPf,@"STO_CUDA_ENTRY STV_DEFAULT"
_Z15kernelFuncFloatPf:
.text._Z15kernelFuncFloatPf:
[----:B------:R-:W-:Y:S08]  /*0000*/  LDC R1, c[0x0][0x37c] ;  /* 0x0000df00ff017b82 */ /* 0x000ff00000000800 */
[----:B------:R-:W0:Y:S01]  /*0010*/  LDC.64 R2, c[0x0][0x380] ;  /* 0x0000e000ff027b82 */ /* 0x000e220000000a00 */
[----:B------:R-:W0:Y:S02]  /*0020*/  LDCU.64 UR6, c[0x0][0x358] ;  /* 0x00006b00ff0677ac */ /* 0x000e240008000a00 */
[----:B0-----:R-:W2:Y:S04]  /*0030*/  LDG.E R4, desc[UR6][R2.64] ;  /* 0x0000000602047981 */ /* 0x001ea8000c1e1900 */
[----:B------:R-:W3:Y:S01]  /*0040*/  LDG.E R5, desc[UR6][R2.64+0x4] ;  /* 0x0000040602057981 */ /* 0x000ee2000c1e1900 */
[----:B--2---:R-:W-:-:S05]  /*0050*/  FADD R7, |R4|, -RZ ;  /* 0x800000ff04077221 */ /* 0x004fca0000000200 */
[----:B------:R-:W-:Y:S01]  /*0060*/  LOP3.LUT R0, R7, 0xfe000000, RZ, 0xc0, !PT ;  /* 0xfe00000007007812 */ /* 0x000fe200078ec0ff */
[----:B------:R0:W-:Y:S03]  /*0070*/  STG.E desc[UR6][R2.64+0x8], R7 ;  /* 0x0000080702007986 */ /* 0x0001e6000c101906 */
[----:B------:R-:W-:-:S05]  /*0080*/  LOP3.LUT R9, R0, 0x7e800000, RZ, 0x3c, !PT ;  /* 0x7e80000000097812 */ /* 0x000fca00078e3cff */
[----:B------:R-:W-:-:S04]  /*0090*/  FMUL R0, |R4|, R9 ;  /* 0x0000000904007220 */ /* 0x000fc80000400200 */
[----:B------:R-:W-:-:S05]  /*00a0*/  FFMA R6, R0, R0, RZ ;  /* 0x0000000000067223 */ /* 0x000fca00000000ff */
[----:B------:R-:W-:-:S13]  /*00b0*/  FSETP.GEU.AND P0, PT, |R6|, 1.175494350822287508e-38, PT ;  /* 0x008000000600780b */ /* 0x000fda0003f0e200 */
[----:B------:R-:W-:-:S04]  /*00c0*/  @!P0 FMUL R6, R6, 16777216 ;  /* 0x4b80000006068820 */ /* 0x000fc80000400000 */
[----:B------:R-:W1:Y:S02]  /*00d0*/  MUFU.RSQ R0, R6 ;  /* 0x0000000600007308 */ /* 0x000e640000001400 */
[----:B-1----:R-:W-:Y:S01]  /*00e0*/  @!P0 FMUL R0, R0, 4096 ;  /* 0x4580000000008820 */ /* 0x002fe20000400000 */
[----:B------:R-:W-:-:S03]  /*00f0*/  FSETP.NEU.AND P0, PT, |R4|, +INF , PT ;  /* 0x7f8000000400780b */ /* 0x000fc60003f0d200 */
[----:B------:R-:W-:-:S05]  /*0100*/  FMUL R0, R9, R0 ;  /* 0x0000000009007220 */ /* 0x000fca0000400000 */
[----:B------:R-:W-:Y:S02]  /*0110*/  FSEL R9, R0, RZ, P0 ;  /* 0x000000ff00097208 */ /* 0x000fe40000000000 */
[----:B---3--:R-:W1:Y:S03]  /*0120*/  F2I.TRUNC.NTZ R0, R5 ;  /* 0x0000000500007305 */ /* 0x008e66000020f100 */
[----:B------:R0:W-:Y:S01]  /*0130*/  STG.E desc[UR6][R2.64+0x8], R9 ;  /* 0x0000080902007986 */ /* 0x0001e2000c101906 */
[----:B-1----:R-:W-:-:S13]  /*0140*/  ISETP.GE.AND P0, PT, R0, 0x2, PT ;  /* 0x000000020000780c */ /* 0x002fda0003f06270 */
[----:B0-----:R-:W-:Y:S05]  /*0150*/  @!P0 BRA `(.L_x_2) ;  /* 0x0000000400788947 */ /* 0x001fea0003800000 */
[C---:B------:R-:W-:Y:S02]  /*0160*/  VIADD R4, R0.reuse, 0xfffffffe ;  /* 0xfffffffe00047836 */ /* 0x040fe40000000000 */
[----:B------:R-:W-:Y:S02]  /*0170*/  VIADD R6, R0, 0xffffffff ;  /* 0xffffffff00067836 */ /* 0x000fe40000000000 */
[----:B------:R-:W-:Y:S01]  /*0180*/  IMAD.MOV.U32 R8, RZ, RZ, 0x1 ;  /* 0x00000001ff087424 */ /* 0x000fe200078e00ff */
[----:B------:R-:W-:Y:S02]  /*0190*/  ISETP.GE.U32.AND P0, PT, R4, 0xf, PT ;  /* 0x0000000f0400780c */ /* 0x000fe40003f06070 */
[----:B------:R-:W-:-:S11]  /*01a0*/  LOP3.LUT R24, R6, 0xf, RZ, 0xc0, !PT ;  /* 0x0000000f06187812 */ /* 0x000fd600078ec0ff */
[----:B------:R-:W-:Y:S05]  /*01b0*/  @!P0 BRA `(.L_x_3) ;  /* 0x0000000000a08947 */ /* 0x000fea0003800000 */
[----:B------:R-:W0:Y:S01]  /*01c0*/  LDCU.64 UR4, c[0x0][0x380] ;  /* 0x00007000ff0477ac */ /* 0x000e220008000a00 */
[----:B------:R-:W-:Y:S01]  /*01d0*/  LOP3.LUT R15, R6, 0xfffffff0, RZ, 0xc0, !PT ;  /* 0xfffffff0060f7812 */ /* 0x000fe200078ec0ff */
[----:B------:R-:W-:-:S04]  /*01e0*/  IMAD.MOV.U32 R8, RZ, RZ, RZ ;  /* 0x000000ffff087224 */ /* 0x000fc800078e00ff */
[----:B------:R-:W-:Y:S01]  /*01f0*/  IMAD.MOV R15, RZ, RZ, -R15 ;  /* 0x000000ffff0f7224 */ /* 0x000fe200078e0a0f */
[----:B0-----:R-:W-:-:S04]  /*0200*/  UIADD3 UR4, UP0, UPT, UR4, 0x20, URZ ;  /* 0x0000002004047890 */ /* 0x001fc8000ff1e0ff */
[----:B------:R-:W-:Y:S02]  /*0210*/  UIADD3.X UR5, UPT, UPT, URZ, UR5, URZ, UP0, !UPT ;  /* 0x00000005ff057290 */ /* 0x000fe400087fe4ff */
[----:B------:R-:W-:-:S04]  /*0220*/  IMAD.U32 R13, RZ, RZ, UR4 ;  /* 0x00000004ff0d7e24 */ /* 0x000fc8000f8e00ff */
[----:B------:R-:W-:-:S07]  /*0230*/  MOV R5, UR5 ;  /* 0x0000000500057c02 */ /* 0x000fce0008000f00 */
.L_x_4:
[----:B------:R-:W-:-:S05]  /*0240*/  IMAD.MOV.U32 R4, RZ, RZ, R13 ;  /* 0x000000ffff047224 */ /* 0x000fca00078e000d */
[----:B------:R-:W2:Y:S04]  /*0250*/  LDG.E R18, desc[UR6][R4.64+-0x1c] ;  /* 0xffffe40604127981 */ /* 0x000ea8000c1e1900 */
[----:B------:R-:W2:Y:S04]  /*0260*/  LDG.E R19, desc[UR6][R4.64+-0x18] ;  /* 0xffffe80604137981 */ /* 0x000ea8000c1e1900 */
[----:B------:R-:W3:Y:S04]  /*0270*/  LDG.E R21, desc[UR6][R4.64+-0x14] ;  /* 0xffffec0604157981 */ /* 0x000ee8000c1e1900 */
[----:B------:R-:W3:Y:S04]  /*0280*/  LDG.E R20, desc[UR6][R4.64+-0x10] ;  /* 0xfffff00604147981 */ /* 0x000ee8000c1e1900 */
[----:B------:R-:W4:Y:S04]  /*0290*/  LDG.E R23, desc[UR6][R4.64+-0xc] ;  /* 0xfffff40604177981 */ /* 0x000f28000c1e1900 */
[----:B------:R-:W4:Y:S04]  /*02a0*/  LDG.E R22, desc[UR6][R4.64+-0x8] ;  /* 0xfffff80604167981 */ /* 0x000f28000c1e1900 */
[----:B------:R-:W5:Y:S04]  /*02b0*/  LDG.E R25, desc[UR6][R4.64+-0x4] ;  /* 0xfffffc0604197981 */ /* 0x000f68000c1e1900 */
        /* <DEDUP_REMOVED lines=8> */
[----:B------:R0:W5:Y:S01]  /*0340*/  LDG.E R9, desc[UR6][R4.64+0x20] ;  /* 0x0000200604097981 */ /* 0x000162000c1e1900 */
[----:B------:R-:W-:-:S02]  /*0350*/  VIADD R15, R15, 0x10 ;  /* 0x000000100f0f7836 */ /* 0x000fc40000000000 */
[----:B------:R-:W-:-:S03]  /*0360*/  VIADD R8, R8, 0x10 ;  /* 0x0000001008087836 */ /* 0x000fc60000000000 */
[----:B------:R-:W-:Y:S02]  /*0370*/  ISETP.NE.AND P0, PT, R15, RZ, PT ;  /* 0x000000ff0f00720c */ /* 0x000fe40003f05270 */
[----:B--2---:R-:W-:-:S04]  /*0380*/  FMNMX3 R18, |R18|, R7, |R19|, !PT ;  /* 0x0000000712127276 */ /* 0x004fc80007800613 */
[----:B---3--:R-:W-:-:S04]  /*0390*/  FMNMX3 R18, |R21|, R18, |R20|, !PT ;  /* 0x0000001215127276 */ /* 0x008fc80007800614 */
[----:B----4-:R-:W-:-:S04]  /*03a0*/  FMNMX3 R18, |R23|, R18, |R22|, !PT ;  /* 0x0000001217127276 */ /* 0x010fc80007800616 */
[----:B-----5:R-:W-:-:S04]  /*03b0*/  FMNMX3 R18, |R25|, R18, |R26|, !PT ;  /* 0x0000001219127276 */ /* 0x020fc8000780061a */
[----:B------:R-:W-:-:S04]  /*03c0*/  FMNMX3 R16, |R16|, R18, |R17|, !PT ;  /* 0x0000001210107276 */ /* 0x000fc80007800611 */
[----:B------:R-:W-:Y:S02]  /*03d0*/  FMNMX3 R10, |R13|, R16, |R10|, !PT ;  /* 0x000000100d0a7276 */ /* 0x000fe4000780060a */
[----:B------:R-:W-:-:S05]  /*03e0*/  IADD3 R13, P1, PT, R4, 0x40, RZ ;  /* 0x00000040040d7810 */ /* 0x000fca0007f3e0ff */
[----:B0-----:R-:W-:Y:S01]  /*03f0*/  IMAD.X R5, RZ, RZ, R5, P1 ;  /* 0x000000ffff057224 */ /* 0x001fe200008e0605 */
[----:B------:R-:W-:-:S04]  /*0400*/  FMNMX3 R10, |R14|, R10, |R11|, !PT ;  /* 0x0000000a0e0a7276 */ /* 0x000fc8000780060b */
[----:B------:R-:W-:Y:S01]  /*0410*/  FMNMX3 R7, |R12|, R10, |R9|, !PT ;  /* 0x0000000a0c077276 */ /* 0x000fe20007800609 */
[----:B------:R-:W-:Y:S06]  /*0420*/  @P0 BRA `(.L_x_4) ;  /* 0xfffffffc00840947 */ /* 0x000fec000383ffff */
[----:B------:R-:W-:-:S07]  /*0430*/  VIADD R8, R8, 0x1 ;  /* 0x0000000108087836 */ /* 0x000fce0000000000 */
.L_x_3:
[----:B------:R-:W-:-:S13]  /*0440*/  ISETP.NE.AND P0, PT, R24, RZ, PT ;  /* 0x000000ff1800720c */ /* 0x000fda0003f05270 */
[----:B------:R-:W-:Y:S05]  /*0450*/  @!P0 BRA `(.L_x_2) ;  /* 0x0000000000b88947 */ /* 0x000fea0003800000 */
[----:B------:R-:W-:Y:S02]  /*0460*/  ISETP.GE.U32.AND P0, PT, R24, 0x8, PT ;  /* 0x000000081800780c */ /* 0x000fe40003f06070 */
[----:B------:R-:W-:-:S04]  /*0470*/  LOP3.LUT R17, R6, 0x7, RZ, 0xc0, !PT ;  /* 0x0000000706117812 */ /* 0x000fc800078ec0ff */
[----:B------:R-:W-:-:S07]  /*0480*/  ISETP.NE.AND P1, PT, R17, RZ, PT ;  /* 0x000000ff1100720c */ /* 0x000fce0003f25270 */
[----:B------:R-:W-:Y:S06]  /*0490*/  @!P0 BRA `(.L_x_5) ;  /* 0x00000000003c8947 */ /* 0x000fec0003800000 */
[----:B------:R-:W0:Y:S02]  /*04a0*/  LDC.64 R4, c[0x0][0x380] ;  /* 0x0000e000ff047b82 */ /* 0x000e240000000a00 */
[----:B0-----:R-:W-:-:S05]  /*04b0*/  IMAD.WIDE.U32 R4, R8, 0x4, R4 ;  /* 0x0000000408047825 */ /* 0x001fca00078e0004 */
[----:B------:R-:W2:Y:S04]  /*04c0*/  LDG.E R10, desc[UR6][R4.64] ;  /* 0x00000006040a7981 */ /* 0x000ea8000c1e1900 */
[----:B------:R-:W2:Y:S04]  /*04d0*/  LDG.E R9, desc[UR6][R4.64+0x4] ;  /* 0x0000040604097981 */ /* 0x000ea8000c1e1900 */
[----:B------:R-:W3:Y:S04]  /*04e0*/  LDG.E R12, desc[UR6][R4.64+0x8] ;  /* 0x00000806040c7981 */ /* 0x000ee8000c1e1900 */
[----:B------:R-:W3:Y:S04]  /*04f0*/  LDG.E R11, desc[UR6][R4.64+0xc] ;  /* 0x00000c06040b7981 */ /* 0x000ee8000c1e1900 */
[----:B------:R-:W4:Y:S04]  /*0500*/  LDG.E R14, desc[UR6][R4.64+0x10] ;  /* 0x00001006040e7981 */ /* 0x000f28000c1e1900 */
[----:B------:R-:W4:Y:S04]  /*0510*/  LDG.E R13, desc[UR6][R4.64+0x14] ;  /* 0x00001406040d7981 */ /* 0x000f28000c1e1900 */
[----:B------:R-:W5:Y:S04]  /*0520*/  LDG.E R16, desc[UR6][R4.64+0x18] ;  /* 0x0000180604107981 */ /* 0x000f68000c1e1900 */
[----:B------:R-:W5:Y:S01]  /*0530*/  LDG.E R15, desc[UR6][R4.64+0x1c] ;  /* 0x00001c06040f7981 */ /* 0x000f62000c1e1900 */
[----:B------:R-:W-:-:S02]  /*0540*/  IADD3 R8, PT, PT, R8, 0x8, RZ ;  /* 0x0000000808087810 */ /* 0x000fc40007ffe0ff */
[----:B--2---:R-:W-:-:S04]  /*0550*/  FMNMX3 R9, |R10|, R7, |R9|, !PT ;  /* 0x000000070a097276 */ /* 0x004fc80007800609 */
[----:B---3--:R-:W-:-:S04]  /*0560*/  FMNMX3 R9, |R12|, R9, |R11|, !PT ;  /* 0x000000090c097276 */ /* 0x008fc8000780060b */
[----:B----4-:R-:W-:-:S04]  /*0570*/  FMNMX3 R9, |R14|, R9, |R13|, !PT ;  /* 0x000000090e097276 */ /* 0x010fc8000780060d */
[----:B-----5:R-:W-:-:S07]  /*0580*/  FMNMX3 R7, |R16|, R9, |R15|, !PT ;  /* 0x0000000910077276 */ /* 0x020fce000780060f */
.L_x_5:
        /* <DEDUP_REMOVED lines=10> */
[----:B------:R-:W3:Y:S01]  /*0630*/  LDG.E R11, desc[UR6][R4.64+0xc] ;  /* 0x00000c06040b7981 */ /* 0x000ee2000c1e1900 */
[----:B------:R-:W-:Y:S01]  /*0640*/  VIADD R8, R8, 0x4 ;  /* 0x0000000408087836 */ /* 0x000fe20000000000 */
[----:B--2---:R-:W-:-:S04]  /*0650*/  FMNMX3 R7, |R10|, R7, |R9|, !PT ;  /* 0x000000070a077276 */ /* 0x004fc80007800609 */
[----:B---3--:R-:W-:-:S07]  /*0660*/  FMNMX3 R7, |R12|, R7, |R11|, !PT ;  /* 0x000000070c077276 */ /* 0x008fce000780060b */
.L_x_6:
[----:B------:R-:W-:Y:S05]  /*0670*/  @!P1 BRA `(.L_x_2) ;  /* 0x0000000000309947 */ /* 0x000fea0003800000 */
[----:B------:R-:W0:Y:S01]  /*0680*/  LDC.64 R4, c[0x0][0x380] ;  /* 0x0000e000ff047b82 */ /* 0x000e220000000a00 */
[----:B------:R-:W-:Y:S02]  /*0690*/  IMAD.MOV R6, RZ, RZ, -R6 ;  /* 0x000000ffff067224 */ /* 0x000fe400078e0a06 */
[----:B0-----:R-:W-:-:S07]  /*06a0*/  IMAD.WIDE.U32 R8, R8, 0x4, R4 ;  /* 0x0000000408087825 */ /* 0x001fce00078e0004 */
.L_x_7:
[----:B------:R-:W-:Y:S02]  /*06b0*/  IMAD.MOV.U32 R4, RZ, RZ, R8 ;  /* 0x000000ffff047224 */ /* 0x000fe400078e0008 */
[----:B------:R-:W-:-:S05]  /*06c0*/  IMAD.MOV.U32 R5, RZ, RZ, R9 ;  /* 0x000000ffff057224 */ /* 0x000fca00078e0009 */
[----:B------:R-:W2:Y:S01]  /*06d0*/  LDG.E R4, desc[UR6][R4.64] ;  /* 0x0000000604047981 */ /* 0x000ea2000c1e1900 */
[----:B------:R-:W-:Y:S01]  /*06e0*/  VIADD R6, R6, 0x1 ;  /* 0x0000000106067836 */ /* 0x000fe20000000000 */
[----:B------:R-:W-:-:S04]  /*06f0*/  IADD3 R8, P1, PT, R8, 0x4, RZ ;  /* 0x0000000408087810 */ /* 0x000fc80007f3e0ff */
[----:B------:R-:W-:Y:S02]  /*0700*/  ISETP.NE.AND P0, PT, R6, RZ, PT ;  /* 0x000000ff0600720c */ /* 0x000fe40003f05270 */
[----:B------:R-:W-:Y:S02]  /*0710*/  IADD3.X R9, PT, PT, RZ, R9, RZ, P1, !PT ;  /* 0x00000009ff097210 */ /* 0x000fe40000ffe4ff */
[----:B--2---:R-:W-:-:S09]  /*0720*/  FMNMX R7, |R4|, R7, !PT ;  /* 0x0000000704077209 */ /* 0x004fd20007800200 */
[----:B------:R-:W-:Y:S05]  /*0730*/  @P0 BRA `(.L_x_7) ;  /* 0xfffffffc00dc0947 */ /* 0x000fea000383ffff */
.L_x_2:
[----:B------:R-:W-:Y:S01]  /*0740*/  ISETP.GE.AND P0, PT, R0, 0x1, PT ;  /* 0x000000010000780c */ /* 0x000fe20003f06270 */
[----:B------:R-:W-:Y:S01]  /*0750*/  IMAD.MOV.U32 R8, RZ, RZ, RZ ;  /* 0x000000ffff087224 */ /* 0x000fe200078e00ff */
[----:B------:R-:W-:-:S04]  /*0760*/  LOP3.LUT R6, R7, 0xfe000000, RZ, 0xc0, !PT ;  /* 0xfe00000007067812 */ /* 0x000fc800078ec0ff */
[----:B------:R-:W-:-:S05]  /*0770*/  LOP3.LUT R6, R6, 0x7e800000, RZ, 0x3c, !PT ;  /* 0x7e80000006067812 */ /* 0x000fca00078e3cff */
[----:B------:R-:W-:Y:S02]  /*0780*/  FMUL R9, R6, R7 ;  /* 0x0000000706097220 */ /* 0x000fe40000400000 */
[----:B------:R-:W-:Y:S05]  /*0790*/  @!P0 BRA `(.L_x_8) ;  /* 0x0000000800908947 */ /* 0x000fea0003800000 */
[C---:B------:R-:W-:Y:S01]  /*07a0*/  ISETP.GE.U32.AND P0, PT, R0.reuse, 0x8, PT ;  /* 0x000000080000780c */ /* 0x040fe20003f06070 */
[----:B------:R-:W-:Y:S01]  /*07b0*/  IMAD.MOV.U32 R8, RZ, RZ, RZ ;  /* 0x000000ffff087224 */ /* 0x000fe200078e00ff */
[----:B------:R-:W-:Y:S02]  /*07c0*/  LOP3.LUT R24, R0, 0x7, RZ, 0xc0, !PT ;  /* 0x0000000700187812 */ /* 0x000fe400078ec0ff */
[----:B------:R-:W-:Y:S02]  /*07d0*/  CS2R R10, SRZ ;  /* 0x00000000000a7805 */ /* 0x000fe4000001ff00 */
[----:B------:R-:W-:-:S07]  /*07e0*/  ISETP.NE.AND P6, PT, R24, RZ, PT ;  /* 0x000000ff1800720c */ /* 0x000fce0003fc5270 */
[----:B------:R-:W-:Y:S06]  /*07f0*/  @!P0 BRA `(.L_x_9) ;  /* 0x00000004003c8947 */ /* 0x000fec0003800000 */
[----:B------:R-:W0:Y:S01]  /*0800*/  LDCU.64 UR4, c[0x0][0x380] ;  /* 0x00007000ff0477ac */ /* 0x000e220008000a00 */
[----:B------:R-:W-:Y:S01]  /*0810*/  LOP3.LUT R10, R0, 0x7ffffff8, RZ, 0xc0, !PT ;  /* 0x7ffffff8000a7812 */ /* 0x000fe200078ec0ff */
[----:B------:R-:W-:Y:S02]  /*0820*/  IMAD.MOV.U32 R8, RZ, RZ, RZ ;  /* 0x000000ffff087224 */ /* 0x000fe400078e00ff */
[----:B------:R-:W-:Y:S01]  /*0830*/  IMAD.MOV.U32 R11, RZ, RZ, RZ ;  /* 0x000000ffff0b7224 */ /* 0x000fe200078e00ff */
[----:B0-----:R-:W-:-:S04]  /*0840*/  UIADD3 UR4, UP0, UPT, UR4, 0x10, URZ ;  /* 0x0000001004047890 */ /* 0x001fc8000ff1e0ff */
[----:B------:R-:W-:Y:S02]  /*0850*/  UIADD3.X UR5, UPT, UPT, URZ, UR5, URZ, UP0, !UPT ;  /* 0x00000005ff057290 */ /* 0x000fe400087fe4ff */
[----:B------:R-:W-:Y:S01]  /*0860*/  IMAD.U32 R4, RZ, RZ, UR4 ;  /* 0x00000004ff047e24 */ /* 0x000fe2000f8e00ff */
[----:B------:R-:W-:-:S03]  /*0870*/  UMOV UR4, URZ ;  /* 0x000000ff00047c82 */ /* 0x000fc60008000000 */
[----:B------:R-:W-:-:S07]  /*0880*/  MOV R5, UR5 ;  /* 0x0000000500057c02 */ /* 0x000fce0008000f00 */
.L_x_10:
[----:B------:R-:W2:Y:S04]  /*0890*/  LDG.E R19, desc[UR6][R4.64+-0x10] ;  /* 0xfffff00604137981 */ /* 0x000ea8000c1e1900 */
[----:B------:R-:W3:Y:S04]  /*08a0*/  LDG.E R21, desc[UR6][R4.64+-0xc] ;  /* 0xfffff40604157981 */ /* 0x000ee8000c1e1900 */
[----:B------:R-:W4:Y:S04]  /*08b0*/  LDG.E R23, desc[UR6][R4.64+-0x8] ;  /* 0xfffff80604177981 */ /* 0x000f28000c1e1900 */
[----:B------:R-:W5:Y:S04]  /*08c0*/  LDG.E R25, desc[UR6][R4.64+-0x4] ;  /* 0xfffffc0604197981 */ /* 0x000f68000c1e1900 */
[----:B------:R-:W4:Y:S04]  /*08d0*/  LDG.E R27, desc[UR6][R4.64] ;  /* 0x00000006041b7981 */ /* 0x000f28000c1e1900 */
[----:B------:R-:W4:Y:S04]  /*08e0*/  LDG.E R17, desc[UR6][R4.64+0x4] ;  /* 0x0000040604117981 */ /* 0x000f28000c1e1900 */
[----:B------:R-:W4:Y:S04]  /*08f0*/  LDG.E R15, desc[UR6][R4.64+0x8] ;  /* 0x00000806040f7981 */ /* 0x000f28000c1e1900 */
[----:B------:R-:W4:Y:S01]  /*0900*/  LDG.E R13, desc[UR6][R4.64+0xc] ;  /* 0x00000c06040d7981 */ /* 0x000f22000c1e1900 */
[C---:B------:R-:W-:Y:S01]  /*0910*/  ISETP.NE.AND P5, PT, R11.reuse, UR4, PT ;  /* 0x000000040b007c0c */ /* 0x040fe2000bfa5270 */
[----:B------:R-:W-:Y:S01]  /*0920*/  VIADD R16, R11, 0x1 ;  /* 0x000000010b107836 */ /* 0x000fe20000000000 */
[----:B------:R-:W-:Y:S01]  /*0930*/  UIADD3 UR5, UPT, UPT, UR4, 0x1, URZ ;  /* 0x0000000104057890 */ /* 0x000fe2000fffe0ff */
[C---:B--2---:R-:W-:Y:S01]  /*0940*/  FMUL R12, R6.reuse, |R19| ;  /* 0x40000013060c7220 */ /* 0x044fe20000400000 */
[----:B---3--:R-:W-:-:S04]  /*0950*/  FMUL R14, R6, |R21| ;  /* 0x40000015060e7220 */ /* 0x008fc80000400000 */
[----:B------:R-:W-:Y:S01]  /*0960*/  FSETP.NEU.OR P5, PT, R12, R9, P5 ;  /* 0x000000090c00720b */ /* 0x000fe20002fad400 */
[C---:B-----5:R-:W-:Y:S01]  /*0970*/  FMUL R18, R6.reuse, |R25| ;  /* 0x4000001906127220 */ /* 0x060fe20000400000 */
[----:B----4-:R-:W-:-:S11]  /*0980*/  FMUL R20, R6, |R27| ;  /* 0x4000001b06147220 */ /* 0x010fd60000400000 */
[----:B------:R-:W-:Y:S02]  /*0990*/  @!P5 IMAD.MOV R16, RZ, RZ, R11 ;  /* 0x000000ffff10d224 */ /* 0x000fe400078e020b */
[----:B------:R-:W-:Y:S01]  /*09a0*/  FMUL R22, R6, |R17| ;  /* 0x4000001106167220 */ /* 0x000fe20000400000 */
[----:B------:R-:W-:Y:S01]  /*09b0*/  MOV R17, R8 ;  /* 0x0000000800117202 */ /* 0x000fe20000000f00 */
[C---:B------:R-:W-:Y:S01]  /*09c0*/  VIADD R11, R16.reuse, 0x1 ;  /* 0x00000001100b7836 */ /* 0x040fe20000000000 */
[----:B------:R-:W-:Y:S01]  /*09d0*/  ISETP.NE.AND P4, PT, R16, UR5, PT ;  /* 0x0000000510007c0c */ /* 0x000fe2000bf85270 */
[----:B------:R-:W-:Y:S01]  /*09e0*/  UIADD3 UR5, UPT, UPT, UR4, 0x2, URZ ;  /* 0x0000000204057890 */ /* 0x000fe2000fffe0ff */
[----:B------:R-:W-:Y:S01]  /*09f0*/  FMUL R8, R6, |R15| ;  /* 0x4000000f06087220 */ /* 0x000fe20000400000 */
[----:B------:R-:W-:Y:S01]  /*0a00*/  @P5 FFMA R17, R12, R12, R17 ;  /* 0x0000000c0c115223 */ /* 0x000fe20000000011 */
[----:B------:R-:W-:Y:S01]  /*0a10*/  FSETP.NEU.OR P4, PT, R14, R9, P4 ;  /* 0x000000090e00720b */ /* 0x000fe2000278d400 */
[----:B------:R-:W-:-:S12]  /*0a20*/  FMUL R12, R6, |R13| ;  /* 0x4000000d060c7220 */ /* 0x000fd80000400000 */
[----:B------:R-:W-:Y:S02]  /*0a30*/  @!P4 IMAD.MOV R11, RZ, RZ, R16 ;  /* 0x000000ffff0bc224 */ /* 0x000fe400078e0210 */
[----:B------:R-:W-:Y:S01]  /*0a40*/  FMUL R16, R6, |R23| ;  /* 0x4000001706107220 */ /* 0x000fe20000400000 */
[----:B------:R-:W-:Y:S01]  /*0a50*/  @P4 FFMA R17, R14, R14, R17 ;  /* 0x0000000e0e114223 */ /* 0x000fe20000000011 */
[C---:B------:R-:W-:Y:S01]  /*0a60*/  VIADD R19, R11.reuse, 0x1 ;  /* 0x000000010b137836 */ /* 0x040fe20000000000 */
[----:B------:R-:W-:Y:S01]  /*0a70*/  ISETP.NE.AND P3, PT, R11, UR5, PT ;  /* 0x000000050b007c0c */ /* 0x000fe2000bf65270 */
[----:B------:R-:W-:-:S03]  /*0a80*/  UIADD3 UR5, UPT, UPT, UR4, 0x3, URZ ;  /* 0x0000000304057890 */ /* 0x000fc6000fffe0ff */
[----:B------:R-:W-:-:S13]  /*0a90*/  FSETP.NEU.OR P3, PT, R16, R9, P3 ;  /* 0x000000091000720b */ /* 0x000fda0001f6d400 */
[----:B------:R-:W-:Y:S01]  /*0aa0*/  @!P3 IADD3 R19, PT, PT, R11, RZ, RZ ;  /* 0x000000ff0b13b210 */ /* 0x000fe20007ffe0ff */
[----:B------:R-:W-:-:S03]  /*0ab0*/  @P3 FFMA R17, R16, R16, R17 ;  /* 0x0000001010113223 */ /* 0x000fc60000000011 */
[C---:B------:R-:W-:Y:S01]  /*0ac0*/  ISETP.NE.AND P2, PT, R19.reuse, UR5, PT ;  /* 0x0000000513007c0c */ /* 0x040fe2000bf45270 */
[----:B------:R-:W-:Y:S01]  /*0ad0*/  VIADD R11, R19, 0x1 ;  /* 0x00000001130b7836 */ /* 0x000fe20000000000 */
[----:B------:R-:W-:Y:S02]  /*0ae0*/  UIADD3 UR5, UPT, UPT, UR4, 0x4, URZ ;  /* 0x0000000404057890 */ /* 0x000fe4000fffe0ff */
[----:B------:R-:W-:-:S13]  /*0af0*/  FSETP.NEU.OR P2, PT, R18, R9, P2 ;  /* 0x000000091200720b */ /* 0x000fda000174d400 */
[----:B------:R-:W-:Y:S02]  /*0b00*/  @!P2 IMAD.MOV R11, RZ, RZ, R19 ;  /* 0x000000ffff0ba224 */ /* 0x000fe400078e0213 */
[----:B------:R-:W-:Y:S02]  /*0b10*/  @P2 FFMA R17, R18, R18, R17 ;  /* 0x0000001212112223 */ /* 0x000fe40000000011 */
[C---:B------:R-:W-:Y:S01]  /*0b20*/  VIADD R19, R11.reuse, 0x1 ;  /* 0x000000010b137836 */ /* 0x040fe20000000000 */
[----:B------:R-:W-:Y:S01]  /*0b30*/  ISETP.NE.AND P0, PT, R11, UR5, PT ;  /* 0x000000050b007c0c */ /* 0x000fe2000bf05270 */
[----:B------:R-:W-:-:S03]  /*0b40*/  UIADD3 UR5, UPT, UPT, UR4, 0x5, URZ ;  /* 0x0000000504057890 */ /* 0x000fc6000fffe0ff */
        /* <DEDUP_REMOVED lines=8> */
[----:B------:R-:W-:Y:S01]  /*0bd0*/  @P1 FFMA R17, R22, R22, R17 ;  /* 0x0000001616111223 */ /* 0x000fe20000000011 */
[----:B------:R-:W-:Y:S01]  /*0be0*/  IADD3 R4, P1, PT, R4, 0x20, RZ ;  /* 0x0000002004047810 */ /* 0x000fe20007f3e0ff */
[C---:B------:R-:W-:Y:S01]  /*0bf0*/  VIADD R15, R11.reuse, 0x1 ;  /* 0x000000010b0f7836 */ /* 0x040fe20000000000 */
[----:B------:R-:W-:Y:S01]  /*0c00*/  ISETP.NE.AND P5, PT, R11, UR5, PT ;  /* 0x000000050b007c0c */ /* 0x000fe2000bfa5270 */
[----:B------:R-:W-:Y:S02]  /*0c10*/  UIADD3 UR5, UPT, UPT, UR4, 0x7, URZ ;  /* 0x0000000704057890 */ /* 0x000fe4000fffe0ff */
[----:B------:R-:W-:Y:S01]  /*0c20*/  IMAD.X R5, RZ, RZ, R5, P1 ;  /* 0x000000ffff057224 */ /* 0x000fe200008e0605 */
[----:B------:R-:W-:Y:S01]  /*0c30*/  UIADD3 UR4, UPT, UPT, UR4, 0x8, URZ ;  /* 0x0000000804047890 */ /* 0x000fe2000fffe0ff */
[----:B------:R-:W-:-:S05]  /*0c40*/  FSETP.NEU.OR P5, PT, R8, R9, P5 ;  /* 0x000000090800720b */ /* 0x000fca0002fad400 */
[----:B------:R-:W-:-:S08]  /*0c50*/  ISETP.NE.AND P0, PT, R10, UR4, PT ;  /* 0x000000040a007c0c */ /* 0x000fd0000bf05270 */
[----:B------:R-:W-:Y:S02]  /*0c60*/  @!P5 IMAD.MOV R15, RZ, RZ, R11 ;  /* 0x000000ffff0fd224 */ /* 0x000fe400078e020b */
[----:B------:R-:W-:Y:S02]  /*0c70*/  @P5 FFMA R17, R8, R8, R17 ;  /* 0x0000000808115223 */ /* 0x000fe40000000011 */
[C---:B------:R-:W-:Y:S01]  /*0c80*/  VIADD R11, R15.reuse, 0x1 ;  /* 0x000000010f0b7836 */ /* 0x040fe20000000000 */
[----:B------:R-:W-:-:S04]  /*0c90*/  ISETP.NE.AND P3, PT, R15, UR5, PT ;  /* 0x000000050f007c0c */ /* 0x000fc8000bf65270 */
[----:B------:R-:W-:-:S13]  /*0ca0*/  FSETP.NEU.OR P3, PT, R12, R9, P3 ;  /* 0x000000090c00720b */ /* 0x000fda0001f6d400 */
[----:B------:R-:W-:Y:S01]  /*0cb0*/  @P3 FFMA R17, R12, R12, R17 ;  /* 0x0000000c0c113223 */ /* 0x000fe20000000011 */
[----:B------:R-:W-:-:S03]  /*0cc0*/  @!P3 IADD3 R11, PT, PT, R15, RZ, RZ ;  /* 0x000000ff0f0bb210 */ /* 0x000fc60007ffe0ff */
[----:B------:R-:W-:Y:S01]  /*0cd0*/  IMAD.MOV.U32 R8, RZ, RZ, R17 ;  /* 0x000000ffff087224 */ /* 0x000fe200078e0011 */
[----:B------:R-:W-:Y:S06]  /*0ce0*/  @P0 BRA `(.L_x_10) ;  /* 0xfffffff800e80947 */ /* 0x000fec000383ffff */
.L_x_9:
        /* <DEDUP_REMOVED lines=8> */
[----:B------:R-:W3:Y:S04]  /*0d70*/  LDG.E R15, desc[UR6][R4.64+0x4] ;  /* 0x00000406040f7981 */ /* 0x000ee8000c1e1900 */
[----:B------:R-:W4:Y:S04]  /*0d80*/  LDG.E R17, desc[UR6][R4.64+0x8] ;  /* 0x0000080604117981 */ /* 0x000f28000c1e1900 */
[----:B------:R0:W5:Y:S01]  /*0d90*/  LDG.E R19, desc[UR6][R4.64+0xc] ;  /* 0x00000c0604137981 */ /* 0x000162000c1e1900 */
[----:B------:R-:W-:Y:S01]  /*0da0*/  ISETP.NE.AND P0, PT, R10, R11, PT ;  /* 0x0000000b0a00720c */ /* 0x000fe20003f05270 */
[----:B------:R-:W-:-:S02]  /*0db0*/  VIADD R12, R11, 0x1 ;  /* 0x000000010b0c7836 */ /* 0x000fc40000000000 */
[C---:B0-----:R-:W-:Y:S02]  /*0dc0*/  VIADD R4, R10.reuse, 0x2 ;  /* 0x000000020a047836 */ /* 0x041fe40000000000 */
[----:B------:R-:W-:Y:S02]  /*0dd0*/  VIADD R5, R10, 0x3 ;  /* 0x000000030a057836 */ /* 0x000fe40000000000 */
[C---:B--2---:R-:W-:Y:S01]  /*0de0*/  FMUL R13, R6.reuse, |R13| ;  /* 0x4000000d060d7220 */ /* 0x044fe20000400000 */
[----:B---3--:R-:W-:-:S04]  /*0df0*/  FMUL R15, R6, |R15| ;  /* 0x4000000f060f7220 */ /* 0x008fc80000400000 */
[----:B------:R-:W-:Y:S01]  /*0e00*/  FSETP.NEU.OR P0, PT, R13, R9, P0 ;  /* 0x000000090d00720b */ /* 0x000fe2000070d400 */
[C---:B----4-:R-:W-:Y:S01]  /*0e10*/  FMUL R17, R6.reuse, |R17| ;  /* 0x4000001106117220 */ /* 0x050fe20000400000 */
[----:B-----5:R-:W-:-:S11]  /*0e20*/  FMUL R19, R6, |R19| ;  /* 0x4000001306137220 */ /* 0x020fd60000400000 */
[----:B------:R-:W-:Y:S02]  /*0e30*/  @!P0 IMAD.MOV R12, RZ, RZ, R11 ;  /* 0x000000ffff0c8224 */ /* 0x000fe400078e020b */
[----:B------:R-:W-:Y:S01]  /*0e40*/  @P0 FFMA R8, R13, R13, R8 ;  /* 0x0000000d0d080223 */ /* 0x000fe20000000008 */
[C---:B------:R-:W-:Y:S01]  /*0e50*/  VIADD R11, R10.reuse, 0x1 ;  /* 0x000000010a0b7836 */ /* 0x040fe20000000000 */
[----:B------:R-:W-:-:S04]  /*0e60*/  IADD3 R10, PT, PT, R10, 0x4, RZ ;  /* 0x000000040a0a7810 */ /* 0x000fc80007ffe0ff */
[----:B------:R-:W-:Y:S01]  /*0e70*/  ISETP.NE.AND P1, PT, R11, R12, PT ;  /* 0x0000000c0b00720c */ /* 0x000fe20003f25270 */
[----:B------:R-:W-:-:S03]  /*0e80*/  VIADD R11, R12, 0x1 ;  /* 0x000000010c0b7836 */ /* 0x000fc60000000000 */
[----:B------:R-:W-:-:S13]  /*0e90*/  FSETP.NEU.OR P1, PT, R15, R9, P1 ;  /* 0x000000090f00720b */ /* 0x000fda0000f2d400 */
[----:B------:R-:W-:Y:S01]  /*0ea0*/  @!P1 IADD3 R11, PT, PT, R12, RZ, RZ ;  /* 0x000000ff0c0b9210 */ /* 0x000fe20007ffe0ff */
[----:B------:R-:W-:-:S03]  /*0eb0*/  @P1 FFMA R8, R15, R15, R8 ;  /* 0x0000000f0f081223 */ /* 0x000fc60000000008 */
[----:B------:R-:W-:Y:S01]  /*0ec0*/  ISETP.NE.AND P2, PT, R4, R11, PT ;  /* 0x0000000b0400720c */ /* 0x000fe20003f45270 */
[----:B------:R-:W-:-:S03]  /*0ed0*/  VIADD R4, R11, 0x1 ;  /* 0x000000010b047836 */ /* 0x000fc60000000000 */
[----:B------:R-:W-:-:S13]  /*0ee0*/  FSETP.NEU.OR P2, PT, R17, R9, P2 ;  /* 0x000000091100720b */ /* 0x000fda000174d400 */
[----:B------:R-:W-:Y:S02]  /*0ef0*/  @!P2 IMAD.MOV R4, RZ, RZ, R11 ;  /* 0x000000ffff04a224 */ /* 0x000fe400078e020b */
[----:B------:R-:W-:Y:S02]  /*0f00*/  @P2 FFMA R8, R17, R17, R8 ;  /* 0x0000001111082223 */ /* 0x000fe40000000008 */
[----:B------:R-:W-:Y:S01]  /*0f10*/  VIADD R11, R4, 0x1 ;  /* 0x00000001040b7836 */ /* 0x000fe20000000000 */
[----:B------:R-:W-:-:S04]  /*0f20*/  ISETP.NE.AND P4, PT, R5, R4, PT ;  /* 0x000000040500720c */ /* 0x000fc80003f85270 */
[----:B------:R-:W-:-:S13]  /*0f30*/  FSETP.NEU.OR P4, PT, R19, R9, P4 ;  /* 0x000000091300720b */ /* 0x000fda000278d400 */
[----:B------:R-:W-:Y:S01]  /*0f40*/  @P4 FFMA R8, R19, R19, R8 ;  /* 0x0000001313084223 */ /* 0x000fe20000000008 */
[----:B------:R-:W-:-:S07]  /*0f50*/  @!P4 IMAD.MOV R11, RZ, RZ, R4 ;  /* 0x000000ffff0bc224 */ /* 0x000fce00078e0204 */
.L_x_11:
[----:B------:R-:W-:Y:S05]  /*0f60*/  @!P3 BRA `(.L_x_8) ;  /* 0x00000000009cb947 */ /* 0x000fea0003800000 */
[----:B------:R-:W-:-:S13]  /*0f70*/  ISETP.NE.AND P3, PT, R14, 0x1, PT ;  /* 0x000000010e00780c */ /* 0x000fda0003f65270 */
[----:B------:R-:W0:Y:S01]  /*0f80*/  @P3 LDC.64 R4, c[0x0][0x380] ;  /* 0x0000e000ff043b82 */ /* 0x000e220000000a00 */
[----:B------:R-:W-:-:S04]  /*0f90*/  LOP3.LUT R0, R0, 0x1, RZ, 0xc0, !PT ;  /* 0x0000000100007812 */ /* 0x000fc800078ec0ff */
[----:B------:R-:W-:Y:S01]  /*0fa0*/  ISETP.NE.U32.AND P2, PT, R0, 0x1, PT ;  /* 0x000000010000780c */ /* 0x000fe20003f45070 */
[----:B0-----:R-:W-:-:S12]  /*0fb0*/  @P3 IMAD.WIDE.U32 R12, R10, 0x4, R4 ;  /* 0x000000040a0c3825 */ /* 0x001fd800078e0004 */
[----:B------:R-:W0:Y:S01]  /*0fc0*/  @!P2 LDC.64 R4, c[0x0][0x380] ;  /* 0x0000e000ff04ab82 */ /* 0x000e220000000a00 */
[----:B------:R-:W2:Y:S04]  /*0fd0*/  @P3 LDG.E R15, desc[UR6][R12.64] ;  /* 0x000000060c0f3981 */ /* 0x000ea8000c1e1900 */
[----:B------:R-:W3:Y:S01]  /*0fe0*/  @P3 LDG.E R19, desc[UR6][R12.64+0x4] ;  /* 0x000004060c133981 */ /* 0x000ee2000c1e1900 */
[C---:B------:R-:W-:Y:S01]  /*0ff0*/  @P3 ISETP.NE.AND P0, PT, R10.reuse, R11, PT ;  /* 0x0000000b0a00320c */ /* 0x040fe20003f05270 */
[C---:B------:R-:W-:Y:S02]  /*1000*/  @P3 VIADD R17, R10.reuse, 0x1 ;  /* 0x000000010a113836 */ /* 0x040fe40000000000 */
[----:B------:R-:W-:-:S04]  /*1010*/  @P3 VIADD R10, R10, 0x2 ;  /* 0x000000020a0a3836 */ /* 0x000fc80000000000 */
[----:B0-----:R-:W-:-:S06]  /*1020*/  @!P2 IMAD.WIDE.U32 R4, R10, 0x4, R4 ;  /* 0x000000040a04a825 */ /* 0x001fcc00078e0004 */
[----:B------:R-:W4:Y:S01]  /*1030*/  @!P2 LDG.E R5, desc[UR6][R4.64] ;  /* 0x000000060405a981 */ /* 0x000f22000c1e1900 */
[----:B------:R-:W-:Y:S01]  /*1040*/  @P3 VIADD R0, R11, 0x1 ;  /* 0x000000010b003836 */ /* 0x000fe20000000000 */
[----:B------:R-:W-:Y:S02]  /*1050*/  PLOP3.LUT P4, PT, PT, PT, PT, 0x8, 0x80 ;  /* 0x000000000080781c */ /* 0x000fe40003f8e170 */
[----:B------:R-:W-:Y:S01]  /*1060*/  PLOP3.LUT P5, PT, PT, PT, PT, 0x8, 0x80 ;  /* 0x000000000080781c */ /* 0x000fe20003fae170 */
[C---:B--2---:R-:W-:Y:S01]  /*1070*/  @P3 FMUL R15, R6.reuse, |R15| ;  /* 0x4000000f060f3220 */ /* 0x044fe20000400000 */
[----:B---3--:R-:W-:-:S04]  /*1080*/  @P3 FMUL R19, R6, |R19| ;  /* 0x4000001306133220 */ /* 0x008fc80000400000 */
[----:B------:R-:W-:Y:S02]  /*1090*/  @P3 FSETP.NEU.OR P1, PT, R15, R9, P0 ;  /* 0x000000090f00320b */ /* 0x000fe4000072d400 */
[----:B------:R-:W-:Y:S02]  /*10a0*/  PLOP3.LUT P0, PT, PT, PT, PT, 0x80, 0x8 ;  /* 0x000000000008781c */ /* 0x000fe40003f0f070 */
[----:B------:R-:W-:Y:S02]  /*10b0*/  @P3 PLOP3.LUT P0, PT, P1, PT, PT, 0x80, 0x8 ;  /* 0x000000000008381c */ /* 0x000fe40000f0f070 */
[----:B------:R-:W-:-:S11]  /*10c0*/  @P3 PLOP3.LUT P4, PT, P1, PT, PT, 0x80, 0x8 ;  /* 0x000000000008381c */ /* 0x000fd60000f8f070 */
[----:B------:R-:W-:Y:S02]  /*10d0*/  @!P0 IMAD.MOV R0, RZ, RZ, R11 ;  /* 0x000000ffff008224 */ /* 0x000fe400078e020b */
[----:B------:R-:W-:-:S03]  /*10e0*/  @P4 FFMA R8, R15, R15, R8 ;  /* 0x0000000f0f084223 */ /* 0x000fc60000000008 */
[----:B------:R-:W-:Y:S01]  /*10f0*/  @P3 ISETP.NE.AND P0, PT, R17, R0, PT ;  /* 0x000000001100320c */ /* 0x000fe20003f05270 */
[----:B----4-:R-:W-:Y:S01]  /*1100*/  @!P2 FMUL R5, R6, |R5| ;  /* 0x400000050605a220 */ /* 0x010fe20000400000 */
[----:B------:R-:W-:Y:S02]  /*1110*/  @P3 IADD3 R4, PT, PT, R0, 0x1, RZ ;  /* 0x0000000100043810 */ /* 0x000fe40007ffe0ff */
[----:B------:R-:W-:Y:S02]  /*1120*/  @P3 FSETP.NEU.OR P1, PT, R19, R9, P0 ;  /* 0x000000091300320b */ /* 0x000fe4000072d400 */
[----:B------:R-:W-:Y:S02]  /*1130*/  PLOP3.LUT P0, PT, PT, PT, PT, 0x80, 0x8 ;  /* 0x000000000008781c */ /* 0x000fe40003f0f070 */
[----:B------:R-:W-:Y:S02]  /*1140*/  @P3 PLOP3.LUT P0, PT, P1, PT, PT, 0x80, 0x8 ;  /* 0x000000000008381c */ /* 0x000fe40000f0f070 */
[----:B------:R-:W-:-:S02]  /*1150*/  @P3 PLOP3.LUT P5, PT, P1, PT, PT, 0x80, 0x8 ;  /* 0x000000000008381c */ /* 0x000fc40000faf070 */
[----:B------:R-:W-:-:S09]  /*1160*/  FSETP.NEU.OR P1, PT, R5, R9, P2 ;  /* 0x000000090500720b */ /* 0x000fd2000172d400 */
[----:B------:R-:W-:Y:S02]  /*1170*/  @!P0 IMAD.MOV R4, RZ, RZ, R0 ;  /* 0x000000ffff048224 */ /* 0x000fe400078e0200 */
[----:B------:R-:W-:Y:S02]  /*1180*/  @P5 FFMA R8, R19, R19, R8 ;  /* 0x0000001313085223 */ /* 0x000fe40000000008 */
[----:B------:R-:W-:Y:S02]  /*1190*/  @P3 IMAD.MOV.U32 R11, RZ, RZ, R4 ;  /* 0x000000ffff0b3224 */ /* 0x000fe400078e0004 */
[----:B------:R-:W-:-:S03]  /*11a0*/  @!P2 FFMA R5, R5, R5, R8 ;  /* 0x000000050505a223 */ /* 0x000fc60000000008 */
[----:B------:R-:W-:-:S04]  /*11b0*/  @!P2 ISETP.NE.AND P0, PT, R10, R11, PT ;  /* 0x0000000b0a00a20c */ /* 0x000fc80003f05270 */
[----:B------:R-:W-:-:S05]  /*11c0*/  @!P1 FSEL R5, R5, R8, P0 ;  /* 0x0000000805059208 */ /* 0x000fca0000000000 */
[----:B------:R-:W-:-:S07]  /*11d0*/  @!P2 IMAD.MOV.U32 R8, RZ, RZ, R5 ;  /* 0x000000ffff08a224 */ /* 0x000fce00078e0005 */
.L_x_8:
[----:B------:R-:W-:-:S05]  /*11e0*/  FFMA R8, R9, R9, R8 ;  /* 0x0000000909087223 */ /* 0x000fca0000000008 */
[----:B------:R-:W-:-:S13]  /*11f0*/  FSETP.GEU.AND P0, PT, |R8|, 1.175494350822287508e-38, PT ;  /* 0x008000000800780b */ /* 0x000fda0003f0e200 */
[----:B------:R-:W-:-:S04]  /*1200*/  @!P0 FMUL R8, R8, 16777216 ;  /* 0x4b80000008088820 */ /* 0x000fc80000400000 */
[----:B------:R-:W0:Y:S02]  /*1210*/  MUFU.RSQ R5, R8 ;  /* 0x0000000800057308 */ /* 0x000e240000001400 */
[----:B0-----:R-:W-:Y:S01]  /*1220*/  @!P0 FMUL R5, R5, 4096 ;  /* 0x4580000005058820 */ /* 0x001fe20000400000 */
[----:B------:R-:W-:-:S03]  /*1230*/  FSETP.NEU.AND P0, PT, R7, +INF , PT ;  /* 0x7f8000000700780b */ /* 0x000fc60003f0d000 */
[----:B------:R-:W-:-:S05]  /*1240*/  FMUL R5, R6, R5 ;  /* 0x0000000506057220 */ /* 0x000fca0000400000 */
[----:B------:R-:W-:-:S05]  /*1250*/  FSEL R5, R5, RZ, P0 ;  /* 0x000000ff05057208 */ /* 0x000fca0000000000 */
[----:B------:R-:W-:Y:S01]  /*1260*/  STG.E desc[UR6][R2.64+0x8], R5 ;  /* 0x0000080502007986 */ /* 0x000fe2000c101906 */
[----:B------:R-:W-:Y:S05]  /*1270*/  EXIT ;  /* 0x000000000000794d */ /* 0x000fea0003800000 */
.L_x_12:
        /* <DEDUP_REMOVED lines=16> */
.L_x_33:


//--------------------- .text._Z16kernelFuncDoublePd --------------------------
	.section	.text._Z16kernelFuncDoublePd,"ax",@progbits
	.align	128
        .global         _Z16kernelFuncDoublePd
        .type           _Z16kernelFuncDoublePd,@function
        .size           _Z16kernelFuncDoublePd,(.L_x_30 - _Z16kernelFuncDoublePd)
        .other          _Z16kernelFuncDoublePd,@"STO_CUDA_ENTRY STV_DEFAULT"
_Z16kernelFuncDoublePd:
.text._Z16kernelFuncDoublePd:
[----:B------:R-:W-:Y:S08]  /*0000*/  LDC R1, c[0x0][0x37c] ;  /* 0x0000df00ff017b82 */ /* 0x000ff00000000800 */
[----:B------:R-:W0:Y:S01]  /*0010*/  LDC.64 R6, c[0x0][0x380] ;  /* 0x0000e000ff067b82 */ /* 0x000e220000000a00 */
[----:B------:R-:W0:Y:S02]  /*0020*/  LDCU.64 UR6, c[0x0][0x358] ;  /* 0x00006b00ff0677ac */ /* 0x000e240008000a00 */
[----:B0-----:R-:W2:Y:S04]  /*0030*/  LDG.E.64 R4, desc[UR6][R6.64] ;  /* 0x0000000606047981 */ /* 0x001ea8000c1e1b00 */
[----:B------:R-:W3:Y:S01]  /*0040*/  LDG.E.64 R8, desc[UR6][R6.64+0x8] ;  /* 0x0000080606087981 */ /* 0x000ee2000c1e1b00 */
[----:B------:R-:W-:-:S02]  /*0050*/  IMAD.MOV.U32 R10, RZ, RZ, RZ ;  /* 0x000000ffff0a7224 */ /* 0x000fc400078e00ff */
[----:B------:R-:W-:Y:S02]  /*0060*/  IMAD.MOV.U32 R14, RZ, RZ, 0x0 ;  /* 0x00000000ff0e7424 */ /* 0x000fe400078e00ff */
[----:B------:R-:W-:Y:S01]  /*0070*/  IMAD.MOV.U32 R15, RZ, RZ, 0x3fd80000 ;  /* 0x3fd80000ff0f7424 */ /* 0x000fe200078e00ff */
[----:B--2---:R-:W-:Y:S01]  /*0080*/  DADD R24, -RZ, |R4| ;  /* 0x00000000ff187229 */ /* 0x004fe20000000504 */
[----:B---3--:R-:W0:Y:S06]  /*0090*/  F2I.F64.TRUNC R0, R8 ;  /* 0x0000000800007311 */ /* 0x008e2c000030d100 */
[----:B------:R1:W-:Y:S03]  /*00a0*/  STG.E.64 desc[UR6][R6.64+0x10], R24 ;  /* 0x0000101806007986 */ /* 0x0003e6000c101b06 */
[----:B------:R-:W-:-:S04]  /*00b0*/  LOP3.LUT R2, R25, 0xffc00000, RZ, 0xc0, !PT ;  /* 0xffc0000019027812 */ /* 0x000fc800078ec0ff */
[----:B------:R-:W-:Y:S01]  /*00c0*/  LOP3.LUT R3, R2, 0x7fd00000, RZ, 0x3c, !PT ;  /* 0x7fd0000002037812 */ /* 0x000fe200078e3cff */
[----:B------:R-:W-:Y:S01]  /*00d0*/  IMAD.MOV.U32 R2, RZ, RZ, RZ ;  /* 0x000000ffff027224 */ /* 0x000fe200078e00ff */
[----:B0-----:R-:W-:-:S05]  /*00e0*/  ISETP.GE.AND P0, PT, R0, 0x2, PT ;  /* 0x000000020000780c */ /* 0x001fca0003f06270 */
[----:B------:R-:W-:-:S08]  /*00f0*/  DMUL R4, |R4|, R2 ;  /* 0x0000000204047228 */ /* 0x000fd00000000200 */
[----:B------:R-:W-:-:S06]  /*0100*/  DFMA R4, R4, R4, RZ ;  /* 0x000000040404722b */ /* 0x000fcc00000000ff */
[----:B------:R-:W0:Y:S04]  /*0110*/  MUFU.RSQ64H R11, R5 ;  /* 0x00000005000b7308 */ /* 0x000e280000001c00 */
[----:B------:R-:W-:-:S05]  /*0120*/  VIADD R16, R5, 0xfff00000 ;  /* 0xfff0000005107836 */ /* 0x000fca0000000000 */
[----:B------:R-:W-:Y:S01]  /*0130*/  ISETP.GE.U32.AND P1, PT, R16, 0x7fe00000, PT ;  /* 0x7fe000001000780c */ /* 0x000fe20003f26070 */
[----:B0-----:R-:W-:-:S08]  /*0140*/  DMUL R12, R10, R10 ;  /* 0x0000000a0a0c7228 */ /* 0x001fd00000000000 */
[----:B------:R-:W-:-:S08]  /*0150*/  DFMA R12, R4, -R12, 1 ;  /* 0x3ff00000040c742b */ /* 0x000fd0000000080c */
[----:B------:R-:W-:Y:S02]  /*0160*/  DFMA R14, R12, R14, 0.5 ;  /* 0x3fe000000c0e742b */ /* 0x000fe4000000000e */
[----:B------:R-:W-:-:S08]  /*0170*/  DMUL R12, R10, R12 ;  /* 0x0000000c0a0c7228 */ /* 0x000fd00000000000 */
[----:B------:R-:W-:Y:S01]  /*0180*/  DFMA R10, R14, R12, R10 ;  /* 0x0000000c0e0a722b */ /* 0x000fe2000000000a */
[----:B-1----:R-:W-:Y:S10]  /*0190*/  @!P1 BRA `(.L_x_13) ;  /* 0x0000000000109947 */ /* 0x002ff40003800000 */
[----:B------:R-:W-:Y:S01]  /*01a0*/  IMAD.MOV.U32 R8, RZ, RZ, R4 ;  /* 0x000000ffff087224 */ /* 0x000fe200078e0004 */
[----:B------:R-:W-:Y:S01]  /*01b0*/  MOV R4, 0x1e0 ;  /* 0x000001e000047802 */ /* 0x000fe20000000f00 */
[----:B------:R-:W-:-:S07]  /*01c0*/  IMAD.MOV.U32 R9, RZ, RZ, R5 ;  /* 0x000000ffff097224 */ /* 0x000fce00078e0005 */
[----:B------:R-:W-:Y:S05]  /*01d0*/  CALL.REL.NOINC `($__internal_0_$__cuda_sm20_drsqrt_f64_slowpath_v2) ;  /* 0x0000001c00d47944 */ /* 0x000fea0003c00000 */
.L_x_13:
[----:B------:R-:W0:Y:S01]  /*01e0*/  LDC.64 R4, c[0x0][0x380] ;  /* 0x0000e000ff047b82 */ /* 0x000e220000000a00 */
[----:B------:R-:W-:Y:S02]  /*01f0*/  DMUL R10, R2, R10 ;  /* 0x0000000a020a7228 */ /* 0x000fe40000000000 */
[----:B------:R-:W-:-:S08]  /*0200*/  DSETP.NEU.AND P1, PT, R24, +INF , PT ;  /* 0x7ff000001800742a */ /* 0x000fd00003f2d000 */
[----:B------:R-:W-:Y:S02]  /*0210*/  FSEL R2, R10, RZ, P1 ;  /* 0x000000ff0a027208 */ /* 0x000fe40000800000 */
[----:B------:R-:W-:-:S05]  /*0220*/  FSEL R3, R11, RZ, P1 ;  /* 0x000000ff0b037208 */ /* 0x000fca0000800000 */
[----:B0-----:R0:W-:Y:S01]  /*0230*/  STG.E.64 desc[UR6][R4.64+0x10], R2 ;  /* 0x0000100204007986 */ /* 0x0011e2000c101b06 */
[----:B------:R-:W-:Y:S05]  /*0240*/  @!P0 BRA `(.L_x_14) ;  /* 0x0000001000508947 */ /* 0x000fea0003800000 */
[----:B0-----:R-:W-:Y:S02]  /*0250*/  VIADD R2, R0, 0xfffffffe ;  /* 0xfffffffe00027836 */ /* 0x001fe40000000000 */
[----:B------:R-:W-:-:S03]  /*0260*/  IMAD.MOV.U32 R16, RZ, RZ, 0x1 ;  /* 0x00000001ff107424 */ /* 0x000fc600078e00ff */
[----:B------:R-:W-:Y:S01]  /*0270*/  ISETP.GE.U32.AND P0, PT, R2, 0xf, PT ;  /* 0x0000000f0200780c */ /* 0x000fe20003f06070 */
[----:B------:R-:W-:-:S05]  /*0280*/  VIADD R2, R0, 0xffffffff ;  /* 0xffffffff00027836 */ /* 0x000fca0000000000 */
[----:B------:R-:W-:-:S07]  /*0290*/  LOP3.LUT R3, R2, 0xf, RZ, 0xc0, !PT ;  /* 0x0000000f02037812 */ /* 0x000fce00078ec0ff */
        /* <DEDUP_REMOVED lines=8> */
[----:B------:R-:W-:-:S07]  /*0320*/  IMAD.U32 R7, RZ, RZ, UR5 ;  /* 0x00000005ff077e24 */ /* 0x000fce000f8e00ff */
.L_x_16:
[----:B------:R-:W2:Y:S04]  /*0330*/  LDG.E.64 R22, desc[UR6][R6.64+-0x38] ;  /* 0xffffc80606167981 */ /* 0x000ea8000c1e1b00 */
[----:B------:R-:W3:Y:S04]  /*0340*/  LDG.E.64 R8, desc[UR6][R6.64+-0x30] ;  /* 0xffffd00606087981 */ /* 0x000ee8000c1e1b00 */
[----:B------:R-:W4:Y:S04]  /*0350*/  LDG.E.64 R10, desc[UR6][R6.64+-0x28] ;  /* 0xffffd806060a7981 */ /* 0x000f28000c1e1b00 */
[----:B------:R-:W5:Y:S04]  /*0360*/  LDG.E.64 R12, desc[UR6][R6.64+-0x20] ;  /* 0xffffe006060c7981 */ /* 0x000f68000c1e1b00 */
[----:B------:R-:W5:Y:S04]  /*0370*/  LDG.E.64 R14, desc[UR6][R6.64+-0x18] ;  /* 0xffffe806060e7981 */ /* 0x000f68000c1e1b00 */
[----:B------:R-:W5:Y:S04]  /*0380*/  LDG.E.64 R16, desc[UR6][R6.64+-0x10] ;  /* 0xfffff00606107981 */ /* 0x000f68000c1e1b00 */
[----:B------:R-:W5:Y:S04]  /*0390*/  LDG.E.64 R18, desc[UR6][R6.64+-0x8] ;  /* 0xfffff80606127981 */ /* 0x000f68000c1e1b00 */
[----:B------:R-:W5:Y:S01]  /*03a0*/  LDG.E.64 R20, desc[UR6][R6.64] ;  /* 0x0000000606147981 */ /* 0x000f62000c1e1b00 */
[----:B------:R-:W-:-:S02]  /*03b0*/  IMAD.MOV.U32 R29, RZ, RZ, R24 ;  /* 0x000000ffff1d7224 */ /* 0x000fc400078e0018 */
[----:B------:R-:W-:Y:S01]  /*03c0*/  IMAD.MOV.U32 R27, RZ, RZ, R25 ;  /* 0x000000ffff1b7224 */ /* 0x000fe200078e0019 */
[----:B--2---:R-:W-:Y:S01]  /*03d0*/  DSETP.MAX.AND P0, P1, |R22|, R24, PT ;  /* 0x000000181600722a */ /* 0x004fe2000390f200 */
[----:B------:R-:W-:-:S05]  /*03e0*/  IMAD.MOV.U32 R24, RZ, RZ, R22 ;  /* 0x000000ffff187224 */ /* 0x000fca00078e0016 */
[----:B------:R-:W-:Y:S02]  /*03f0*/  SEL R22, R24, R29, P0 ;  /* 0x0000001d18167207 */ /* 0x000fe40000000000 */
[----:B------:R-:W2:Y:S01]  /*0400*/  LDG.E.64 R24, desc[UR6][R6.64+0x8] ;  /* 0x0000080606187981 */ /* 0x000ea2000c1e1b00 */
[----:B------:R-:W-:Y:S01]  /*0410*/  FSEL R23, |R23|, R27, P0 ;  /* 0x0000001b17177208 */ /* 0x000fe20000000200 */
[----:B---3--:R-:W-:-:S04]  /*0420*/  IMAD.MOV.U32 R26, RZ, RZ, R9 ;  /* 0x000000ffff1a7224 */ /* 0x008fc800078e0009 */
[----:B------:R-:W-:Y:S01]  /*0430*/  @P1 LOP3.LUT R23, R27, 0x80000, RZ, 0xfc, !PT ;  /* 0x000800001b171812 */ /* 0x000fe200078efcff */
[----:B------:R-:W-:-:S05]  /*0440*/  IMAD.MOV.U32 R27, RZ, RZ, R22 ;  /* 0x000000ffff1b7224 */ /* 0x000fca00078e0016 */
[----:B------:R-:W-:Y:S01]  /*0450*/  DSETP.MAX.AND P0, P1, R22, |R8|, PT ;  /* 0x400000081600722a */ /* 0x000fe2000390f000 */
[----:B------:R-:W-:Y:S02]  /*0460*/  IMAD.MOV.U32 R22, RZ, RZ, R8 ;  /* 0x000000ffff167224 */ /* 0x000fe400078e0008 */
[----:B------:R-:W3:Y:S03]  /*0470*/  LDG.E.64 R8, desc[UR6][R6.64+0x10] ;  /* 0x0000100606087981 */ /* 0x000ee6000c1e1b00 */
[----:B------:R-:W-:Y:S02]  /*0480*/  FSEL R23, R23, |R26|, P0 ;  /* 0x4000001a17177208 */ /* 0x000fe40000000000 */
[----:B------:R-:W-:-:S06]  /*0490*/  SEL R22, R27, R22, P0 ;  /* 0x000000161b167207 */ /* 0x000fcc0000000000 */
[----:B------:R-:W-:Y:S01]  /*04a0*/  @P1 LOP3.LUT R23, R26, 0x80000, RZ, 0xfc, !PT ;  /* 0x000800001a171812 */ /* 0x000fe200078efcff */
[----:B------:R-:W-:Y:S02]  /*04b0*/  IMAD.MOV.U32 R27, RZ, RZ, R22 ;  /* 0x000000ffff1b7224 */ /* 0x000fe400078e0016 */
[----:B----4-:R-:W-:-:S03]  /*04c0*/  IMAD.MOV.U32 R26, RZ, RZ, R11 ;  /* 0x000000ffff1a7224 */ /* 0x010fc600078e000b */
[----:B------:R-:W-:Y:S01]  /*04d0*/  DSETP.MAX.AND P0, P1, R22, |R10|, PT ;  /* 0x4000000a1600722a */ /* 0x000fe2000390f000 */
[----:B------:R-:W-:Y:S02]  /*04e0*/  IMAD.MOV.U32 R22, RZ, RZ, R10 ;  /* 0x000000ffff167224 */ /* 0x000fe400078e000a */
[----:B------:R-:W4:Y:S03]  /*04f0*/  LDG.E.64 R10, desc[UR6][R6.64+0x18] ;  /* 0x00001806060a7981 */ /* 0x000f26000c1e1b00 */
[----:B------:R-:W-:Y:S02]  /*0500*/  FSEL R23, R23, |R26|, P0 ;  /* 0x4000001a17177208 */ /* 0x000fe40000000000 */
[----:B------:R-:W-:-:S06]  /*0510*/  SEL R22, R27, R22, P0 ;  /* 0x000000161b167207 */ /* 0x000fcc0000000000 */
[----:B------:R-:W-:Y:S01]  /*0520*/  @P1 LOP3.LUT R23, R26, 0x80000, RZ, 0xfc, !PT ;  /* 0x000800001a171812 */ /* 0x000fe200078efcff */
[----:B------:R-:W-:Y:S02]  /*0530*/  IMAD.MOV.U32 R27, RZ, RZ, R22 ;  /* 0x000000ffff1b7224 */ /* 0x000fe400078e0016 */
[----:B-----5:R-:W-:-:S03]  /*0540*/  IMAD.MOV.U32 R26, RZ, RZ, R13 ;  /* 0x000000ffff1a7224 */ /* 0x020fc600078e000d */
[----:B------:R-:W-:Y:S01]  /*0550*/  DSETP.MAX.AND P0, P1, R22, |R12|, PT ;  /* 0x4000000c1600722a */ /* 0x000fe2000390f000 */
[----:B------:R-:W-:Y:S02]  /*0560*/  IMAD.MOV.U32 R22, RZ, RZ, R12 ;  /* 0x000000ffff167224 */ /* 0x000fe400078e000c */
[----:B------:R-:W5:Y:S03]  /*0570*/  LDG.E.64 R12, desc[UR6][R6.64+0x20] ;  /* 0x00002006060c7981 */ /* 0x000f66000c1e1b00 */
[----:B------:R-:W-:Y:S02]  /*0580*/  FSEL R23, R23, |R26|, P0 ;  /* 0x4000001a17177208 */ /* 0x000fe40000000000 */
[----:B------:R-:W-:-:S06]  /*0590*/  SEL R22, R27, R22, P0 ;  /* 0x000000161b167207 */ /* 0x000fcc0000000000 */
[----:B------:R-:W-:Y:S01]  /*05a0*/  @P1 LOP3.LUT R23, R26, 0x80000, RZ, 0xfc, !PT ;  /* 0x000800001a171812 */ /* 0x000fe200078efcff */
[----:B------:R-:W-:Y:S02]  /*05b0*/  IMAD.MOV.U32 R27, RZ, RZ, R22 ;  /* 0x000000ffff1b7224 */ /* 0x000fe400078e0016 */
[----:B------:R-:W-:-:S03]  /*05c0*/  IMAD.MOV.U32 R26, RZ, RZ, R15 ;  /* 0x000000ffff1a7224 */ /* 0x000fc600078e000f */
        /* <DEDUP_REMOVED lines=30> */
[----:B------:R-:W-:-:S05]  /*07b0*/  IMAD.MOV.U32 R26, RZ, RZ, R22 ;  /* 0x000000ffff1a7224 */ /* 0x000fca00078e0016 */
[----:B--2---:R-:W-:Y:S01]  /*07c0*/  DSETP.MAX.AND P0, P1, R22, |R24|, PT ;  /* 0x400000181600722a */ /* 0x004fe2000390f000 */
[----:B------:R-:W-:-:S05]  /*07d0*/  IMAD.MOV.U32 R27, RZ, RZ, R24 ;  /* 0x000000ffff1b7224 */ /* 0x000fca00078e0018 */
[----:B------:R-:W-:Y:S02]  /*07e0*/  FSEL R23, R23, |R25|, P0 ;  /* 0x4000001917177208 */ /* 0x000fe40000000000 */
[----:B------:R-:W-:-:S06]  /*07f0*/  SEL R22, R26, R27, P0 ;  /* 0x0000001b1a167207 */ /* 0x000fcc0000000000 */
[----:B------:R-:W-:-:S06]  /*0800*/  @P1 LOP3.LUT R23, R25, 0x80000, RZ, 0xfc, !PT ;  /* 0x0008000019171812 */ /* 0x000fcc00078efcff */
[----:B---3--:R-:W-:Y:S01]  /*0810*/  DSETP.MAX.AND P0, P1, R22, |R8|, PT ;  /* 0x400000081600722a */ /* 0x008fe2000390f000 */
[----:B------:R-:W-:Y:S02]  /*0820*/  IMAD.MOV.U32 R24, RZ, RZ, R22 ;  /* 0x000000ffff187224 */ /* 0x000fe400078e0016 */
[----:B------:R-:W-:-:S05]  /*0830*/  IMAD.MOV.U32 R22, RZ, RZ, R9 ;  /* 0x000000ffff167224 */ /* 0x000fca00078e0009 */
[----:B------:R-:W-:-:S06]  /*0840*/  FSEL R23, R23, |R22|, P0 ;  /* 0x4000001617177208 */ /* 0x000fcc0000000000 */
[----:B------:R-:W-:Y:S02]  /*0850*/  @P1 LOP3.LUT R23, R22, 0x80000, RZ, 0xfc, !PT ;  /* 0x0008000016171812 */ /* 0x000fe400078efcff */
[----:B------:R-:W-:-:S03]  /*0860*/  SEL R8, R24, R8, P0 ;  /* 0x0000000818087207 */ /* 0x000fc60000000000 */
[----:B------:R-:W-:-:S06]  /*0870*/  IMAD.MOV.U32 R9, RZ, RZ, R23 ;  /* 0x000000ffff097224 */ /* 0x000fcc00078e0017 */
[----:B----4-:R-:W-:Y:S01]  /*0880*/  DSETP.MAX.AND P0, P1, R8, |R10|, PT ;  /* 0x4000000a0800722a */ /* 0x010fe2000390f000 */
[----:B------:R-:W-:Y:S02]  /*0890*/  IMAD.MOV.U32 R23, RZ, RZ, R11 ;  /* 0x000000ffff177224 */ /* 0x000fe400078e000b */
[----:B------:R-:W-:-:S05]  /*08a0*/  IMAD.MOV.U32 R22, RZ, RZ, R9 ;  /* 0x000000ffff167224 */ /* 0x000fca00078e0009 */
[----:B------:R-:W-:-:S06]  /*08b0*/  FSEL R25, R22, |R23|, P0 ;  /* 0x4000001716197208 */ /* 0x000fcc0000000000 */
[----:B------:R-:W-:Y:S02]  /*08c0*/  @P1 LOP3.LUT R25, R23, 0x80000, RZ, 0xfc, !PT ;  /* 0x0008000017191812 */ /* 0x000fe400078efcff */
[----:B------:R-:W-:-:S03]  /*08d0*/  SEL R8, R8, R10, P0 ;  /* 0x0000000a08087207 */ /* 0x000fc60000000000 */
[----:B------:R-:W-:-:S06]  /*08e0*/  IMAD.MOV.U32 R9, RZ, RZ, R25 ;  /* 0x000000ffff097224 */ /* 0x000fcc00078e0019 */
[----:B-----5:R-:W-:Y:S01]  /*08f0*/  DSETP.MAX.AND P0, P1, R8, |R12|, PT ;  /* 0x4000000c0800722a */ /* 0x020fe2000390f000 */
[----:B------:R-:W-:Y:S02]  /*0900*/  IMAD.MOV.U32 R11, RZ, RZ, R13 ;  /* 0x000000ffff0b7224 */ /* 0x000fe400078e000d */
[----:B------:R-:W-:-:S05]  /*0910*/  IMAD.MOV.U32 R10, RZ, RZ, R9 ;  /* 0x000000ffff0a7224 */ /* 0x000fca00078e0009 */
[----:B------:R-:W-:-:S06]  /*0920*/  FSEL R23, R10, |R11|, P0 ;  /* 0x4000000b0a177208 */ /* 0x000fcc0000000000 */
[----:B------:R-:W-:Y:S02]  /*0930*/  @P1 LOP3.LUT R23, R11, 0x80000, RZ, 0xfc, !PT ;  /* 0x000800000b171812 */ /* 0x000fe400078efcff */
[----:B------:R-:W-:-:S03]  /*0940*/  SEL R8, R8, R12, P0 ;  /* 0x0000000c08087207 */ /* 0x000fc60000000000 */
[----:B------:R-:W-:-:S06]  /*0950*/  IMAD.MOV.U32 R9, RZ, RZ, R23 ;  /* 0x000000ffff097224 */ /* 0x000fcc00078e0017 */
[----:B------:R-:W-:Y:S01]  /*0960*/  DSETP.MAX.AND P0, P1, R8, |R14|, PT ;  /* 0x4000000e0800722a */ /* 0x000fe2000390f000 */
        /* <DEDUP_REMOVED lines=16> */
[----:B------:R-:W-:Y:S01]  /*0a70*/  FSEL R13, R10, |R11|, P0 ;  /* 0x4000000b0a0d7208 */ /* 0x000fe20000000000 */
[----:B------:R-:W-:-:S05]  /*0a80*/  VIADD R5, R5, 0x10 ;  /* 0x0000001005057836 */ /* 0x000fca0000000000 */
[----:B------:R-:W-:Y:S02]  /*0a90*/  @P1 LOP3.LUT R13, R11, 0x80000, RZ, 0xfc, !PT ;  /* 0x000800000b0d1812 */ /* 0x000fe400078efcff */
[----:B------:R-:W-:-:S03]  /*0aa0*/  SEL R8, R8, R18, P0 ;  /* 0x0000001208087207 */ /* 0x000fc60000000000 */
[----:B------:R-:W-:Y:S01]  /*0ab0*/  IMAD.MOV.U32 R9, RZ, RZ, R13 ;  /* 0x000000ffff097224 */ /* 0x000fe200078e000d */
[----:B------:R-:W-:-:S05]  /*0ac0*/  ISETP.NE.AND P0, PT, R5, RZ, PT ;  /* 0x000000ff0500720c */ /* 0x000fca0003f05270 */
[----:B------:R-:W-:Y:S01]  /*0ad0*/  DSETP.MAX.AND P2, P3, R8, |R20|, PT ;  /* 0x400000140800722a */ /* 0x000fe20003b4f000 */
[----:B------:R-:W-:Y:S01]  /*0ae0*/  IMAD.MOV.U32 R10, RZ, RZ, R8 ;  /* 0x000000ffff0a7224 */ /* 0x000fe200078e0008 */
[----:B------:R-:W-:Y:S01]  /*0af0*/  IADD3 R6, P1, PT, R6, 0x80, RZ ;  /* 0x0000008006067810 */ /* 0x000fe20007f3e0ff */
[----:B------:R-:W-:Y:S02]  /*0b00*/  IMAD.MOV.U32 R8, RZ, RZ, R21 ;  /* 0x000000ffff087224 */ /* 0x000fe400078e0015 */
[----:B------:R-:W-:Y:S01]  /*0b10*/  VIADD R4, R4, 0x10 ;  /* 0x0000001004047836 */ /* 0x000fe20000000000 */
[----:B------:R-:W-:Y:S01]  /*0b20*/  SEL R24, R10, R20, P2 ;  /* 0x000000140a187207 */ /* 0x000fe20001000000 */
[----:B------:R-:W-:Y:S01]  /*0b30*/  IMAD.X R7, RZ, RZ, R7, P1 ;  /* 0x000000ffff077224 */ /* 0x000fe200008e0607 */
[----:B------:R-:W-:-:S06]  /*0b40*/  FSEL R25, R9, |R8|, P2 ;  /* 0x4000000809197208 */ /* 0x000fcc0001000000 */
[----:B------:R-:W-:Y:S01]  /*0b50*/  @P3 LOP3.LUT R25, R8, 0x80000, RZ, 0xfc, !PT ;  /* 0x0008000008193812 */ /* 0x000fe200078efcff */
[----:B------:R-:W-:Y:S06]  /*0b60*/  @P0 BRA `(.L_x_16) ;  /* 0xfffffff400f00947 */ /* 0x000fec000383ffff */
[----:B------:R-:W-:-:S07]  /*0b70*/  VIADD R16, R4, 0x1 ;  /* 0x0000000104107836 */ /* 0x000fce0000000000 */
.L_x_15:
        /* <DEDUP_REMOVED lines=8> */
[----:B------:R-:W2:Y:S04]  /*0c00*/  LDG.E.64 R20, desc[UR6][R22.64] ;  /* 0x0000000616147981 */ /* 0x000ea8000c1e1b00 */
[----:B------:R-:W3:Y:S04]  /*0c10*/  LDG.E.64 R18, desc[UR6][R22.64+0x8] ;  /* 0x0000080616127981 */ /* 0x000ee8000c1e1b00 */
[----:B------:R-:W4:Y:S04]  /*0c20*/  LDG.E.64 R14, desc[UR6][R22.64+0x10] ;  /* 0x00001006160e7981 */ /* 0x000f28000c1e1b00 */
[----:B------:R-:W5:Y:S04]  /*0c30*/  LDG.E.64 R12, desc[UR6][R22.64+0x18] ;  /* 0x00001806160c7981 */ /* 0x000f68000c1e1b00 */
[----:B------:R-:W5:Y:S04]  /*0c40*/  LDG.E.64 R10, desc[UR6][R22.64+0x20] ;  /* 0x00002006160a7981 */ /* 0x000f68000c1e1b00 */
[----:B------:R-:W5:Y:S04]  /*0c50*/  LDG.E.64 R8, desc[UR6][R22.64+0x28] ;  /* 0x0000280616087981 */ /* 0x000f68000c1e1b00 */
[----:B------:R-:W5:Y:S04]  /*0c60*/  LDG.E.64 R6, desc[UR6][R22.64+0x30] ;  /* 0x0000300616067981 */ /* 0x000f68000c1e1b00 */
[----:B------:R3:W5:Y:S01]  /*0c70*/  LDG.E.64 R4, desc[UR6][R22.64+0x38] ;  /* 0x0000380616047981 */ /* 0x000762000c1e1b00 */
[----:B------:R-:W-:-:S02]  /*0c80*/  IMAD.MOV.U32 R3, RZ, RZ, R25 ;  /* 0x000000ffff037224 */ /* 0x000fc400078e0019 */
[----:B------:R-:W-:Y:S01]  /*0c90*/  VIADD R16, R16, 0x8 ;  /* 0x0000000810107836 */ /* 0x000fe20000000000 */
[----:B--2---:R-:W-:Y:S01]  /*0ca0*/  DSETP.MAX.AND P1, P2, R24, |R20|, PT ;  /* 0x400000141800722a */ /* 0x004fe20003a2f000 */
[----:B------:R-:W-:Y:S02]  /*0cb0*/  IMAD.MOV.U32 R26, RZ, RZ, R21 ;  /* 0x000000ffff1a7224 */ /* 0x000fe400078e0015 */
[----:B---3--:R-:W-:-:S03]  /*0cc0*/  IMAD.MOV.U32 R22, RZ, RZ, R19 ;  /* 0x000000ffff167224 */ /* 0x008fc600078e0013 */
[----:B------:R-:W-:Y:S02]  /*0cd0*/  FSEL R3, R3, |R26|, P1 ;  /* 0x4000001a03037208 */ /* 0x000fe40000800000 */
[----:B------:R-:W-:-:S06]  /*0ce0*/  SEL R20, R24, R20, P1 ;  /* 0x0000001418147207 */ /* 0x000fcc0000800000 */
[----:B------:R-:W-:-:S05]  /*0cf0*/  @P2 LOP3.LUT R3, R26, 0x80000, RZ, 0xfc, !PT ;  /* 0x000800001a032812 */ /* 0x000fca00078efcff */
[----:B------:R-:W-:-:S04]  /*0d00*/  IMAD.MOV.U32 R21, RZ, RZ, R3 ;  /* 0x000000ffff157224 */ /* 0x000fc800078e0003 */
[----:B------:R-:W-:Y:S02]  /*0d10*/  IMAD.MOV.U32 R3, RZ, RZ, R21 ;  /* 0x000000ffff037224 */ /* 0x000fe400078e0015 */
[----:B------:R-:W-:-:S06]  /*0d20*/  DSETP.MAX.AND P1, P2, R20, |R18|, PT ;  /* 0x400000121400722a */ /* 0x000fcc0003a2f000 */
[----:B------:R-:W-:Y:S02]  /*0d30*/  FSEL R3, R3, |R22|, P1 ;  /* 0x4000001603037208 */ /* 0x000fe40000800000 */
[----:B------:R-:W-:Y:S01]  /*0d40*/  SEL R18, R20, R18, P1 ;  /* 0x0000001214127207 */ /* 0x000fe20000800000 */
[----:B----4-:R-:W-:-:S05]  /*0d50*/  IMAD.MOV.U32 R20, RZ, RZ, R15 ;  /* 0x000000ffff147224 */ /* 0x010fca00078e000f */
[----:B------:R-:W-:-:S05]  /*0d60*/  @P2 LOP3.LUT R3, R22, 0x80000, RZ, 0xfc, !PT ;  /* 0x0008000016032812 */ /* 0x000fca00078efcff */
[----:B------:R-:W-:-:S04]  /*0d70*/  IMAD.MOV.U32 R19, RZ, RZ, R3 ;  /* 0x000000ffff137224 */ /* 0x000fc800078e0003 */
[----:B------:R-:W-:Y:S02]  /*0d80*/  IMAD.MOV.U32 R3, RZ, RZ, R19 ;  /* 0x000000ffff037224 */ /* 0x000fe400078e0013 */
[----:B------:R-:W-:-:S06]  /*0d90*/  DSETP.MAX.AND P1, P2, R18, |R14|, PT ;  /* 0x4000000e1200722a */ /* 0x000fcc0003a2f000 */
[----:B------:R-:W-:Y:S02]  /*0da0*/  FSEL R3, R3, |R20|, P1 ;  /* 0x4000001403037208 */ /* 0x000fe40000800000 */
[----:B------:R-:W-:Y:S01]  /*0db0*/  SEL R14, R18, R14, P1 ;  /* 0x0000000e120e7207 */ /* 0x000fe20000800000 */
[----:B-----5:R-:W-:-:S05]  /*0dc0*/  IMAD.MOV.U32 R18, RZ, RZ, R13 ;  /* 0x000000ffff127224 */ /* 0x020fca00078e000d */
[----:B------:R-:W-:-:S05]  /*0dd0*/  @P2 LOP3.LUT R3, R20, 0x80000, RZ, 0xfc, !PT ;  /* 0x0008000014032812 */ /* 0x000fca00078efcff */
[----:B------:R-:W-:-:S04]  /*0de0*/  IMAD.MOV.U32 R15, RZ, RZ, R3 ;  /* 0x000000ffff0f7224 */ /* 0x000fc800078e0003 */
[----:B------:R-:W-:Y:S02]  /*0df0*/  IMAD.MOV.U32 R3, RZ, RZ, R15 ;  /* 0x000000ffff037224 */ /* 0x000fe400078e000f */
[----:B------:R-:W-:-:S06]  /*0e00*/  DSETP.MAX.AND P1, P2, R14, |R12|, PT ;  /* 0x4000000c0e00722a */ /* 0x000fcc0003a2f000 */
[----:B------:R-:W-:Y:S02]  /*0e10*/  FSEL R3, R3, |R18|, P1 ;  /* 0x4000001203037208 */ /* 0x000fe40000800000 */
[----:B------:R-:W-:Y:S01]  /*0e20*/  SEL R12, R14, R12, P1 ;  /* 0x0000000c0e0c7207 */ /* 0x000fe20000800000 */
[----:B------:R-:W-:-:S05]  /*0e30*/  IMAD.MOV.U32 R14, RZ, RZ, R11 ;  /* 0x000000ffff0e7224 */ /* 0x000fca00078e000b */
        /* <DEDUP_REMOVED lines=17> */
[----:B------:R-:W-:Y:S01]  /*0f50*/  DSETP.MAX.AND P1, P2, R8, |R6|, PT ;  /* 0x400000060800722a */ /* 0x000fe20003a2f000 */
[----:B------:R-:W-:-:S05]  /*0f60*/  IMAD.MOV.U32 R9, RZ, RZ, R4 ;  /* 0x000000ffff097224 */ /* 0x000fca00078e0004 */
[----:B------:R-:W-:Y:S02]  /*0f70*/  FSEL R3, R3, |R10|, P1 ;  /* 0x4000000a03037208 */ /* 0x000fe40000800000 */
[----:B------:R-:W-:-:S06]  /*0f80*/  SEL R6, R8, R6, P1 ;  /* 0x0000000608067207 */ /* 0x000fcc0000800000 */
[----:B------:R-:W-:-:S05]  /*0f90*/  @P2 LOP3.LUT R3, R10, 0x80000, RZ, 0xfc, !PT ;  /* 0x000800000a032812 */ /* 0x000fca00078efcff */
[----:B------:R-:W-:-:S04]  /*0fa0*/  IMAD.MOV.U32 R7, RZ, RZ, R3 ;  /* 0x000000ffff077224 */ /* 0x000fc800078e0003 */
[----:B------:R-:W-:Y:S02]  /*0fb0*/  IMAD.MOV.U32 R3, RZ, RZ, R7 ;  /* 0x000000ffff037224 */ /* 0x000fe400078e0007 */
[----:B------:R-:W-:-:S06]  /*0fc0*/  DSETP.MAX.AND P1, P2, R6, |R4|, PT ;  /* 0x400000040600722a */ /* 0x000fcc0003a2f000 */
[----:B------:R-:W-:Y:S02]  /*0fd0*/  FSEL R25, R3, |R5|, P1 ;  /* 0x4000000503197208 */ /* 0x000fe40000800000 */
[----:B------:R-:W-:-:S06]  /*0fe0*/  SEL R24, R6, R9, P1 ;  /* 0x0000000906187207 */ /* 0x000fcc0000800000 */
[----:B------:R-:W-:-:S07]  /*0ff0*/  @P2 LOP3.LUT R25, R5, 0x80000, RZ, 0xfc, !PT ;  /* 0x0008000005192812 */ /* 0x000fce00078efcff */
.L_x_17:
        /* <DEDUP_REMOVED lines=24> */
[----:B------:R-:W-:Y:S01]  /*1180*/  @P2 LOP3.LUT R3, R10, 0x80000, RZ, 0xfc, !PT ;  /* 0x000800000a032812 */ /* 0x000fe200078efcff */
[----:B----4-:R-:W-:-:S04]  /*1190*/  IMAD.MOV.U32 R10, RZ, RZ, R7 ;  /* 0x000000ffff0a7224 */ /* 0x010fc800078e0007 */
[----:B------:R-:W-:-:S04]  /*11a0*/  IMAD.MOV.U32 R9, RZ, RZ, R3 ;  /* 0x000000ffff097224 */ /* 0x000fc800078e0003 */
[----:B------:R-:W-:Y:S02]  /*11b0*/  IMAD.MOV.U32 R3, RZ, RZ, R9 ;  /* 0x000000ffff037224 */ /* 0x000fe400078e0009 */
[----:B------:R-:W-:Y:S01]  /*11c0*/  DSETP.MAX.AND P1, P2, R8, |R6|, PT ;  /* 0x400000060800722a */ /* 0x000fe20003a2f000 */
[----:B-----5:R-:W-:-:S05]  /*11d0*/  IMAD.MOV.U32 R9, RZ, RZ, R4 ;  /* 0x000000ffff097224 */ /* 0x020fca00078e0004 */
        /* <DEDUP_REMOVED lines=9> */
.L_x_18:
[----:B------:R-:W-:Y:S05]  /*1270*/  @!P0 BRA `(.L_x_14) ;  /* 0x0000000000448947 */ /* 0x000fea0003800000 */
[----:B------:R-:W0:Y:S02]  /*1280*/  LDC.64 R4, c[0x0][0x380] ;  /* 0x0000e000ff047b82 */ /* 0x000e240000000a00 */
[----:B0-----:R-:W-:-:S04]  /*1290*/  IMAD.WIDE.U32 R16, R16, 0x8, R4 ;  /* 0x0000000810107825 */ /* 0x001fc800078e0004 */
[----:B------:R-:W-:-:S07]  /*12a0*/  IMAD.MOV R4, RZ, RZ, -R2 ;  /* 0x000000ffff047224 */ /* 0x000fce00078e0a02 */
.L_x_19:
[----:B------:R-:W-:Y:S02]  /*12b0*/  IMAD.MOV.U32 R2, RZ, RZ, R16 ;  /* 0x000000ffff027224 */ /* 0x000fe400078e0010 */
[----:B------:R-:W-:-:S06]  /*12c0*/  IMAD.MOV.U32 R3, RZ, RZ, R17 ;  /* 0x000000ffff037224 */ /* 0x000fcc00078e0011 */
[----:B------:R-:W2:Y:S01]  /*12d0*/  LDG.E.64 R2, desc[UR6][R2.64] ;  /* 0x0000000602027981 */ /* 0x000ea2000c1e1b00 */
[----:B------:R-:W-:Y:S01]  /*12e0*/  VIADD R4, R4, 0x1 ;  /* 0x0000000104047836 */ /* 0x000fe20000000000 */
[----:B------:R-:W-:Y:S01]  /*12f0*/  IADD3 R16, P1, PT, R16, 0x8, RZ ;  /* 0x0000000810107810 */ /* 0x000fe20007f3e0ff */
[----:B------:R-:W-:-:S03]  /*1300*/  IMAD.MOV.U32 R6, RZ, RZ, R25 ;  /* 0x000000ffff067224 */ /* 0x000fc600078e0019 */
[----:B------:R-:W-:Y:S01]  /*1310*/  ISETP.NE.AND P0, PT, R4, RZ, PT ;  /* 0x000000ff0400720c */ /* 0x000fe20003f05270 */
[----:B------:R-:W-:Y:S01]  /*1320*/  IMAD.X R17, RZ, RZ, R17, P1 ;  /* 0x000000ffff117224 */ /* 0x000fe200008e0611 */
[----:B--2---:R-:W-:Y:S01]  /*1330*/  DSETP.MAX.AND P2, P3, |R2|, R24, PT ;  /* 0x000000180200722a */ /* 0x004fe20003b4f200 */
[----:B------:R-:W-:-:S05]  /*1340*/  IMAD.MOV.U32 R5, RZ, RZ, R3 ;  /* 0x000000ffff057224 */ /* 0x000fca00078e0003 */
[----:B------:R-:W-:Y:S02]  /*1350*/  FSEL R25, |R5|, R6, P2 ;  /* 0x0000000605197208 */ /* 0x000fe40001000200 */
[----:B------:R-:W-:-:S06]  /*1360*/  SEL R24, R2, R24, P2 ;  /* 0x0000001802187207 */ /* 0x000fcc0001000000 */
[----:B------:R-:W-:Y:S01]  /*1370*/  @P3 LOP3.LUT R25, R6, 0x80000, RZ, 0xfc, !PT ;  /* 0x0008000006193812 */ /* 0x000fe200078efcff */
[----:B------:R-:W-:Y:S06]  /*1380*/  @P0 BRA `(.L_x_19) ;  /* 0xfffffffc00c80947 */ /* 0x000fec000383ffff */
.L_x_14:
[----:B------:R-:W-:Y:S02]  /*1390*/  ISETP.GE.AND P0, PT, R0, 0x1, PT ;  /* 0x000000010000780c */ /* 0x000fe40003f06270 */
[----:B------:R-:W-:Y:S02]  /*13a0*/  CS2R R14, SRZ ;  /* 0x00000000000e7805 */ /* 0x000fe4000001ff00 */
[----:B0-----:R-:W-:-:S04]  /*13b0*/  LOP3.LUT R2, R25, 0xffc00000, RZ, 0xc0, !PT ;  /* 0xffc0000019027812 */ /* 0x001fc800078ec0ff */
[----:B------:R-:W-:Y:S01]  /*13c0*/  LOP3.LUT R3, R2, 0x7fd00000, RZ, 0x3c, !PT ;  /* 0x7fd0000002037812 */ /* 0x000fe200078e3cff */
[----:B------:R-:W-:-:S06]  /*13d0*/  IMAD.MOV.U32 R2, RZ, RZ, RZ ;  /* 0x000000ffff027224 */ /* 0x000fcc00078e00ff */
[----:B------:R-:W-:Y:S01]  /*13e0*/  DMUL R4, R2, R24 ;  /* 0x0000001802047228 */ /* 0x000fe20000000000 */
[----:B------:R-:W-:Y:S10]  /*13f0*/  @!P0 BRA `(.L_x_20) ;  /* 0x0000000800e48947 */ /* 0x000ff40003800000 */
[C---:B------:R-:W-:Y:S02]  /*1400*/  ISETP.GE.U32.AND P0, PT, R0.reuse, 0x8, PT ;  /* 0x000000080000780c */ /* 0x040fe40003f06070 */
[----:B------:R-:W-:Y:S02]  /*1410*/  CS2R R22, SRZ ;  /* 0x0000000000167805 */ /* 0x000fe4000001ff00 */
[----:B------:R-:W-:Y:S02]  /*1420*/  LOP3.LUT R26, R0, 0x7, RZ, 0xc0, !PT ;  /* 0x00000007001a7812 */ /* 0x000fe400078ec0ff */
[----:B------:R-:W-:Y:S02]  /*1430*/  CS2R R14, SRZ ;  /* 0x00000000000e7805 */ /* 0x000fe4000001ff00 */
[----:B------:R-:W-:-:S05]  /*1440*/  ISETP.NE.AND P3, PT, R26, RZ, PT ;  /* 0x000000ff1a00720c */ /* 0x000fca0003f65270 */
[----:B------:R-:W-:Y:S08]  /*1450*/  @!P0 BRA `(.L_x_21) ;  /* 0x0000000400748947 */ /* 0x000ff00003800000 */
[----:B------:R-:W0:Y:S01]  /*1460*/  LDCU.64 UR4, c[0x0][0x380] ;  /* 0x00007000ff0477ac */ /* 0x000e220008000a00 */
[----:B------:R-:W-:Y:S01]  /*1470*/  LOP3.LUT R22, R0, 0x7ffffff8, RZ, 0xc0, !PT ;  /* 0x7ffffff800167812 */ /* 0x000fe200078ec0ff */
[----:B------:R-:W-:Y:S01]  /*1480*/  IMAD.MOV.U32 R23, RZ, RZ, RZ ;  /* 0x000000ffff177224 */ /* 0x000fe200078e00ff */
[----:B------:R-:W-:Y:S01]  /*1490*/  CS2R R14, SRZ ;  /* 0x00000000000e7805 */ /* 0x000fe2000001ff00 */
[----:B0-----:R-:W-:-:S04]  /*14a0*/  UIADD3 UR4, UP0, UPT, UR4, 0x20, URZ ;  /* 0x0000002004047890 */ /* 0x001fc8000ff1e0ff */
[----:B------:R-:W-:Y:S02]  /*14b0*/  UIADD3.X UR5, UPT, UPT, URZ, UR5, URZ, UP0, !UPT ;  /* 0x00000005ff057290 */ /* 0x000fe400087fe4ff */
[----:B------:R-:W-:Y:S01]  /*14c0*/  IMAD.U32 R10, RZ, RZ, UR4 ;  /* 0x00000004ff0a7e24 */ /* 0x000fe2000f8e00ff */
[----:B------:R-:W-:-:S03]  /*14d0*/  UMOV UR4, URZ ;  /* 0x000000ff00047c82 */ /* 0x000fc60008000000 */
[----:B------:R-:W-:-:S07]  /*14e0*/  IMAD.U32 R11, RZ, RZ, UR5 ;  /* 0x00000005ff0b7e24 */ /* 0x000fce000f8e00ff */
.L_x_22:
[----:B------:R-:W2:Y:S04]  /*14f0*/  LDG.E.64 R8, desc[UR6][R10.64+-0x20] ;  /* 0xffffe0060a087981 */ /* 0x000ea8000c1e1b00 */
[----:B------:R-:W3:Y:S04]  /*1500*/  LDG.E.64 R6, desc[UR6][R10.64+-0x18] ;  /* 0xffffe8060a067981 */ /* 0x000ee8000c1e1b00 */
[----:B------:R-:W4:Y:S04]  /*1510*/  LDG.E.64 R16, desc[UR6][R10.64+-0x10] ;  /* 0xfffff0060a107981 */ /* 0x000f28000c1e1b00 */
[----:B------:R-:W5:Y:S01]  /*1520*/  LDG.E.64 R20, desc[UR6][R10.64+-0x8] ;  /* 0xfffff8060a147981 */ /* 0x000f62000c1e1b00 */
[C---:B------:R-:W-:Y:S01]  /*1530*/  ISETP.NE.AND P0, PT, R23.reuse, UR4, PT ;  /* 0x0000000417007c0c */ /* 0x040fe2000bf05270 */
[----:B------:R-:W-:Y:S01]  /*1540*/  VIADD R19, R23, 0x1 ;  /* 0x0000000117137836 */ /* 0x000fe20000000000 */
[----:B------:R-:W-:Y:S01]  /*1550*/  UIADD3 UR5, UPT, UPT, UR4, 0x1, URZ ;  /* 0x0000000104057890 */ /* 0x000fe2000fffe0ff */
[----:B------:R-:W5:Y:S01]  /*1560*/  LDG.E.64 R12, desc[UR6][R10.64] ;  /* 0x000000060a0c7981 */ /* 0x000f62000c1e1b00 */
[----:B--2---:R-:W-:-:S09]  /*1570*/  DMUL R8, R2, |R8| ;  /* 0x4000000802087228 */ /* 0x004fd20000000000 */
[----:B------:R-:W-:Y:S02]  /*1580*/  DSETP.NEU.OR P0, PT, R8, R4, P0 ;  /* 0x000000040800722a */ /* 0x000fe4000070d400 */
[----:B---3--:R-:W-:-:S12]  /*1590*/  DMUL R6, R2, |R6| ;  /* 0x4000000602067228 */ /* 0x008fd80000000000 */
[----:B------:R-:W-:-:S05]  /*15a0*/  @!P0 IMAD.MOV R19, RZ, RZ, R23 ;  /* 0x000000ffff138224 */ /* 0x000fca00078e0217 */
[----:B------:R-:W-:Y:S01]  /*15b0*/  ISETP.NE.AND P1, PT, R19, UR5, PT ;  /* 0x0000000513007c0c */ /* 0x000fe2000bf25270 */
[----:B------:R-:W-:-:S12]  /*15c0*/  DFMA R8, R8, R8, R14 ;  /* 0x000000080808722b */ /* 0x000fd8000000000e */
[----:B------:R-:W-:Y:S01]  /*15d0*/  DSETP.NEU.OR P1, PT, R6, R4, P1 ;  /* 0x000000040600722a */ /* 0x000fe20000f2d400 */
[----:B------:R-:W-:Y:S01]  /*15e0*/  VIADD R18, R19, 0x1 ;  /* 0x0000000113127836 */ /* 0x000fe20000000000 */
[----:B------:R-:W-:Y:S01]  /*15f0*/  UIADD3 UR5, UPT, UPT, UR4, 0x2, URZ ;  /* 0x0000000204057890 */ /* 0x000fe2000fffe0ff */
[----:B------:R-:W-:Y:S02]  /*1600*/  FSEL R8, R8, R14, P0 ;  /* 0x0000000e08087208 */ /* 0x000fe40000000000 */
[----:B------:R-:W-:Y:S02]  /*1610*/  FSEL R9, R9, R15, P0 ;  /* 0x0000000f09097208 */ /* 0x000fe40000000000 */
[----:B------:R-:W2:Y:S07]  /*1620*/  LDG.E.64 R14, desc[UR6][R10.64+0x8] ;  /* 0x000008060a0e7981 */ /* 0x000eae000c1e1b00 */
[----:B------:R-:W-:-:S05]  /*1630*/  @!P1 IMAD.MOV R18, RZ, RZ, R19 ;  /* 0x000000ffff129224 */ /* 0x000fca00078e0213 */
[----:B------:R-:W-:Y:S01]  /*1640*/  ISETP.NE.AND P0, PT, R18, UR5, PT ;  /* 0x0000000512007c0c */ /* 0x000fe2000bf05270 */
[----:B----4-:R-:W-:-:S12]  /*1650*/  DMUL R16, R2, |R16| ;  /* 0x4000001002107228 */ /* 0x010fd80000000000 */
[----:B------:R-:W-:Y:S01]  /*1660*/  DSETP.NEU.OR P0, PT, R16, R4, P0 ;  /* 0x000000041000722a */ /* 0x000fe2000070d400 */
[----:B------:R-:W-:-:S13]  /*1670*/  VIADD R23, R18, 0x1 ;  /* 0x0000000112177836 */ /* 0x000fda0000000000 */
[----:B------:R-:W-:Y:S02]  /*1680*/  @!P0 IMAD.MOV R23, RZ, RZ, R18 ;  /* 0x000000ffff178224 */ /* 0x000fe400078e0212 */
[----:B------:R-:W3:Y:S01]  /*1690*/  LDG.E.64 R18, desc[UR6][R10.64+0x10] ;  /* 0x000010060a127981 */ /* 0x000ee2000c1e1b00 */
[----:B------:R-:W-:-:S10]  /*16a0*/  DFMA R6, R6, R6, R8 ;  /* 0x000000060606722b */ /* 0x000fd40000000008 */
[----:B------:R-:W-:Y:S02]  /*16b0*/  FSEL R6, R6, R8, P1 ;  /* 0x0000000806067208 */ /* 0x000fe40000800000 */
[----:B------:R-:W-:Y:S02]  /*16c0*/  FSEL R7, R7, R9, P1 ;  /* 0x0000000907077208 */ /* 0x000fe40000800000 */
[----:B------:R-:W4:Y:S01]  /*16d0*/  LDG.E.64 R8, desc[UR6][R10.64+0x18] ;  /* 0x000018060a087981 */ /* 0x000f22000c1e1b00 */
[----:B------:R-:W-:Y:S01]  /*16e0*/  UIADD3 UR5, UPT, UPT, UR4, 0x3, URZ ;  /* 0x0000000304057890 */ /* 0x000fe2000fffe0ff */
[----:B-----5:R-:W-:-:S05]  /*16f0*/  DMUL R20, R2, |R20| ;  /* 0x4000001402147228 */ /* 0x020fca0000000000 */
[----:B------:R-:W-:-:S13]  /*1700*/  ISETP.NE.AND P2, PT, R23, UR5, PT ;  /* 0x0000000517007c0c */ /* 0x000fda000bf45270 */
[----:B------:R-:W-:Y:S01]  /*1710*/  DSETP.NEU.OR P2, PT, R20, R4, P2 ;  /* 0x000000041400722a */ /* 0x000fe2000174d400 */
[----:B------:R-:W-:Y:S01]  /*1720*/  VIADD R27, R23, 0x1 ;  /* 0x00000001171b7836 */ /* 0x000fe20000000000 */
[----:B------:R-:W-:Y:S01]  /*1730*/  UIADD3 UR5, UPT, UPT, UR4, 0x4, URZ ;  /* 0x0000000404057890 */ /* 0x000fe2000fffe0ff */
[----:B------:R-:W-:-:S11]  /*1740*/  DMUL R12, R2, |R12| ;  /* 0x4000000c020c7228 */ /* 0x000fd60000000000 */
[----:B------:R-:W-:-:S05]  /*1750*/  @!P2 IMAD.MOV R27, RZ, RZ, R23 ;  /* 0x000000ffff1ba224 */ /* 0x000fca00078e0217 */
[----:B------:R-:W-:Y:S01]  /*1760*/  ISETP.NE.AND P1, PT, R27, UR5, PT ;  /* 0x000000051b007c0c */ /* 0x000fe2000bf25270 */
[----:B------:R-:W-:-:S12]  /*1770*/  DFMA R16, R16, R16, R6 ;  /* 0x000000101010722b */ /* 0x000fd80000000006 */
[----:B------:R-:W-:Y:S01]  /*1780*/  DSETP.NEU.OR P1, PT, R12, R4, P1 ;  /* 0x000000040c00722a */ /* 0x000fe20000f2d400 */
[----:B------:R-:W-:Y:S01]  /*1790*/  VIADD R23, R27, 0x1 ;  /* 0x000000011b177836 */ /* 0x000fe20000000000 */
[----:B------:R-:W-:Y:S01]  /*17a0*/  UIADD3 UR5, UPT, UPT, UR4, 0x5, URZ ;  /* 0x0000000504057890 */ /* 0x000fe2000fffe0ff */
[----:B------:R-:W-:Y:S02]  /*17b0*/  FSEL R6, R16, R6, P0 ;  /* 0x0000000610067208 */ /* 0x000fe40000000000 */
[----:B------:R-:W-:-:S09]  /*17c0*/  FSEL R7, R17, R7, P0 ;  /* 0x0000000711077208 */ /* 0x000fd20000000000 */
[----:B------:R-:W-:-:S05]  /*17d0*/  @!P1 IMAD.MOV R23, RZ, RZ, R27 ;  /* 0x000000ffff179224 */ /* 0x000fca00078e021b */
[C---:B------:R-:W-:Y:S01]  /*17e0*/  ISETP.NE.AND P0, PT, R23.reuse, UR5, PT ;  /* 0x0000000517007c0c */ /* 0x040fe2000bf05270 */
[----:B------:R-:W-:Y:S01]  /*17f0*/  DFMA R20, R20, R20, R6 ;  /* 0x000000141414722b */ /* 0x000fe20000000006 */
[----:B------:R-:W-:Y:S01]  /*1800*/  VIADD R16, R23, 0x1 ;  /* 0x0000000117107836 */ /* 0x000fe20000000000 */
[----:B------:R-:W-:-:S08]  /*1810*/  UIADD3 UR5, UPT, UPT, UR4, 0x6, URZ ;  /* 0x0000000604057890 */ /* 0x000fd0000fffe0ff */
[----:B------:R-:W-:Y:S02]  /*1820*/  FSEL R6, R20, R6, P2 ;  /* 0x0000000614067208 */ /* 0x000fe40001000000 */
[----:B------:R-:W-:-:S06]  /*1830*/  FSEL R7, R21, R7, P2 ;  /* 0x0000000715077208 */ /* 0x000fcc0001000000 */
[----:B------:R-:W-:-:S10]  /*1840*/  DFMA R12, R12, R12, R6 ;  /* 0x0000000c0c0c722b */ /* 0x000fd40000000006 */
[----:B------:R-:W-:Y:S02]  /*1850*/  FSEL R6, R12, R6, P1 ;  /* 0x000000060c067208 */ /* 0x000fe40000800000 */
[----:B------:R-:W-:Y:S01]  /*1860*/  FSEL R7, R13, R7, P1 ;  /* 0x000000070d077208 */ /* 0x000fe20000800000 */
[----:B--2---:R-:W-:-:S08]  /*1870*/  DMUL R14, R2, |R14| ;  /* 0x4000000e020e7228 */ /* 0x004fd00000000000 */
[----:B------:R-:W-:-:S14]  /*1880*/  DSETP.NEU.OR P0, PT, R14, R4, P0 ;  /* 0x000000040e00722a */ /* 0x000fdc000070d400 */
[----:B------:R-:W-:-:S05]  /*1890*/  @!P0 IMAD.MOV R16, RZ, RZ, R23 ;  /* 0x000000ffff108224 */ /* 0x000fca00078e0217 */
[----:B------:R-:W-:Y:S01]  /*18a0*/  ISETP.NE.AND P2, PT, R16, UR5, PT ;  /* 0x0000000510007c0c */ /* 0x000fe2000bf45270 */
[----:B------:R-:W-:Y:S02]  /*18b0*/  DFMA R14, R14, R14, R6 ;  /* 0x0000000e0e0e722b */ /* 0x000fe40000000006 */
[----:B---3--:R-:W-:-:S10]  /*18c0*/  DMUL R18, R2, |R18| ;  /* 0x4000001202127228 */ /* 0x008fd40000000000 */
[----:B------:R-:W-:Y:S01]  /*18d0*/  DSETP.NEU.OR P2, PT, R18, R4, P2 ;  /* 0x000000041200722a */ /* 0x000fe2000174d400 */
[----:B------:R-:W-:Y:S01]  /*18e0*/  VIADD R12, R16, 0x1 ;  /* 0x00000001100c7836 */ /* 0x000fe20000000000 */
[----:B------:R-:W-:Y:S01]  /*18f0*/  UIADD3 UR5, UPT, UPT, UR4, 0x7, URZ ;  /* 0x0000000704057890 */ /* 0x000fe2000fffe0ff */
[----:B------:R-:W-:Y:S02]  /*1900*/  FSEL R6, R14, R6, P0 ;  /* 0x000000060e067208 */ /* 0x000fe40000000000 */
[----:B------:R-:W-:-:S09]  /*1910*/  FSEL R7, R15, R7, P0 ;  /* 0x000000070f077208 */ /* 0x000fd20000000000 */
[----:B------:R-:W-:Y:S01]  /*1920*/  @!P2 IMAD.MOV R12, RZ, RZ, R16 ;  /* 0x000000ffff0ca224 */ /* 0x000fe200078e0210 */
[----:B------:R-:W-:-:S04]  /*1930*/  DFMA R18, R18, R18, R6 ;  /* 0x000000121212722b */ /* 0x000fc80000000006 */
[----:B------:R-:W-:Y:S01]  /*1940*/  ISETP.NE.AND P0, PT, R12, UR5, PT ;  /* 0x000000050c007c0c */ /* 0x000fe2000bf05270 */
[----:B----4-:R-:W-:Y:S01]  /*1950*/  DMUL R8, R2, |R8| ;  /* 0x4000000802087228 */ /* 0x010fe20000000000 */
[----:B------:R-:W-:-:S04]  /*1960*/  UIADD3 UR4, UPT, UPT, UR4, 0x8, URZ ;  /* 0x0000000804047890 */ /* 0x000fc8000fffe0ff */
[----:B------:R-:W-:Y:S02]  /*1970*/  FSEL R6, R18, R6, P2 ;  /* 0x0000000612067208 */ /* 0x000fe40001000000 */
[----:B------:R-:W-:Y:S02]  /*1980*/  FSEL R7, R19, R7, P2 ;  /* 0x0000000713077208 */ /* 0x000fe40001000000 */
[----:B------:R-:W-:-:S03]  /*1990*/  ISETP.NE.AND P1, PT, R22, UR4, PT ;  /* 0x0000000416007c0c */ /* 0x000fc6000bf25270 */
[C---:B------:R-:W-:Y:S02]  /*19a0*/  DSETP.NEU.OR P0, PT, R8.reuse, R4, P0 ;  /* 0x000000040800722a */ /* 0x040fe4000070d400 */
[----:B------:R-:W-:Y:S01]  /*19b0*/  DFMA R8, R8, R8, R6 ;  /* 0x000000080808722b */ /* 0x000fe20000000006 */
[----:B------:R-:W-:Y:S01]  /*19c0*/  IADD3 R10, P2, PT, R10, 0x40, RZ ;  /* 0x000000400a0a7810 */ /* 0x000fe20007f5e0ff */
[----:B------:R-:W-:-:S04]  /*19d0*/  VIADD R23, R12, 0x1 ;  /* 0x000000010c177836 */ /* 0x000fc80000000000 */
[----:B------:R-:W-:-:S04]  /*19e0*/  IMAD.X R11, RZ, RZ, R11, P2 ;  /* 0x000000ffff0b7224 */ /* 0x000fc800010e060b */
[----:B------:R-:W-:Y:S02]  /*19f0*/  FSEL R14, R8, R6, P0 ;  /* 0x00000006080e7208 */ /* 0x000fe40000000000 */
[----:B------:R-:W-:Y:S01]  /*1a00*/  FSEL R15, R9, R7, P0 ;  /* 0x00000007090f7208 */ /* 0x000fe20000000000 */
[----:B------:R-:W-:Y:S01]  /*1a10*/  @!P0 IMAD.MOV R23, RZ, RZ, R12 ;  /* 0x000000ffff178224 */ /* 0x000fe200078e020c */
[----:B------:R-:W-:Y:S06]  /*1a20*/  @P1 BRA `(.L_x_22) ;  /* 0xfffffff800b01947 */ /* 0x000fec000383ffff */
.L_x_21:
        /* <DEDUP_REMOVED lines=11> */
[----:B------:R-:W-:Y:S01]  /*1ae0*/  ISETP.NE.AND P0, PT, R22, R23, PT ;  /* 0x000000171600720c */ /* 0x000fe20003f05270 */
[----:B------:R-:W-:-:S02]  /*1af0*/  VIADD R20, R23, 0x1 ;  /* 0x0000000117147836 */ /* 0x000fc40000000000 */
[C---:B------:R-:W-:Y:S02]  /*1b00*/  VIADD R21, R22.reuse, 0x1 ;  /* 0x0000000116157836 */ /* 0x040fe40000000000 */
[----:B0-----:R-:W-:Y:S01]  /*1b10*/  VIADD R19, R22, 0x2 ;  /* 0x0000000216137836 */ /* 0x001fe20000000000 */
[C---:B--2---:R-:W-:Y:S02]  /*1b20*/  DMUL R16, R2.reuse, |R16| ;  /* 0x4000001002107228 */ /* 0x044fe40000000000 */
[----:B---3--:R-:W-:-:S06]  /*1b30*/  DMUL R10, R2, |R10| ;  /* 0x4000000a020a7228 */ /* 0x008fcc0000000000 */
[C---:B------:R-:W-:Y:S02]  /*1b40*/  DSETP.NEU.OR P0, PT, R16.reuse, R4, P0 ;  /* 0x000000041000722a */ /* 0x040fe4000070d400 */
[----:B------:R-:W-:Y:S02]  /*1b50*/  DFMA R16, R16, R16, R14 ;  /* 0x000000101010722b */ /* 0x000fe4000000000e */
[C---:B----4-:R-:W-:Y:S02]  /*1b60*/  DMUL R8, R2.reuse, |R8| ;  /* 0x4000000802087228 */ /* 0x050fe40000000000 */
[----:B-----5:R-:W-:-:S06]  /*1b70*/  DMUL R6, R2, |R6| ;  /* 0x4000000602067228 */ /* 0x020fcc0000000000 */
[----:B------:R-:W-:Y:S02]  /*1b80*/  FSEL R14, R16, R14, P0 ;  /* 0x0000000e100e7208 */ /* 0x000fe40000000000 */
[----:B------:R-:W-:Y:S01]  /*1b90*/  @!P0 IMAD.MOV R20, RZ, RZ, R23 ;  /* 0x000000ffff148224 */ /* 0x000fe200078e0217 */
[----:B------:R-:W-:-:S03]  /*1ba0*/  FSEL R15, R17, R15, P0 ;  /* 0x0000000f110f7208 */ /* 0x000fc60000000000 */
[----:B------:R-:W-:Y:S01]  /*1bb0*/  VIADD R12, R20, 0x1 ;  /* 0x00000001140c7836 */ /* 0x000fe20000000000 */
[----:B------:R-:W-:-:S13]  /*1bc0*/  ISETP.NE.AND P1, PT, R21, R20, PT ;  /* 0x000000141500720c */ /* 0x000fda0003f25270 */
[C---:B------:R-:W-:Y:S02]  /*1bd0*/  DSETP.NEU.OR P1, PT, R10.reuse, R4, P1 ;  /* 0x000000040a00722a */ /* 0x040fe40000f2d400 */
[----:B------:R-:W-:-:S10]  /*1be0*/  DFMA R10, R10, R10, R14 ;  /* 0x0000000a0a0a722b */ /* 0x000fd4000000000e */
[----:B------:R-:W-:Y:S02]  /*1bf0*/  FSEL R14, R10, R14, P1 ;  /* 0x0000000e0a0e7208 */ /* 0x000fe40000800000 */
[----:B------:R-:W-:Y:S01]  /*1c00*/  @!P1 IMAD.MOV R12, RZ, RZ, R20 ;  /* 0x000000ffff0c9224 */ /* 0x000fe200078e0214 */
[----:B------:R-:W-:Y:S01]  /*1c10*/  FSEL R15, R11, R15, P1 ;  /* 0x0000000f0b0f7208 */ /* 0x000fe20000800000 */
[----:B------:R-:W-:Y:S02]  /*1c20*/  VIADD R11, R22, 0x3 ;  /* 0x00000003160b7836 */ /* 0x000fe40000000000 */
[----:B------:R-:W-:Y:S01]  /*1c30*/  VIADD R10, R12, 0x1 ;  /* 0x000000010c0a7836 */ /* 0x000fe20000000000 */
[----:B------:R-:W-:Y:S01]  /*1c40*/  ISETP.NE.AND P3, PT, R19, R12, PT ;  /* 0x0000000c1300720c */ /* 0x000fe20003f65270 */
[----:B------:R-:W-:-:S12]  /*1c50*/  VIADD R22, R22, 0x4 ;  /* 0x0000000416167836 */ /* 0x000fd80000000000 */
[C---:B------:R-:W-:Y:S02]  /*1c60*/  DSETP.NEU.OR P3, PT, R8.reuse, R4, P3 ;  /* 0x000000040800722a */ /* 0x040fe40001f6d400 */
[----:B------:R-:W-:-:S10]  /*1c70*/  DFMA R8, R8, R8, R14 ;  /* 0x000000080808722b */ /* 0x000fd4000000000e */
        /* <DEDUP_REMOVED lines=8> */
[----:B------:R-:W-:Y:S01]  /*1d00*/  FSEL R15, R7, R9, P0 ;  /* 0x00000009070f7208 */ /* 0x000fe20000000000 */
[----:B------:R-:W-:-:S07]  /*1d10*/  @!P0 IMAD.MOV R23, RZ, RZ, R10 ;  /* 0x000000ffff178224 */ /* 0x000fce00078e020a */
.L_x_23:
[----:B------:R-:W-:Y:S05]  /*1d20*/  @!P2 BRA `(.L_x_20) ;  /* 0x000000000098a947 */ /* 0x000fea0003800000 */
[----:B------:R-:W-:Y:S02]  /*1d30*/  ISETP.NE.AND P0, PT, R13, 0x1, PT ;  /* 0x000000010d00780c */ /* 0x000fe40003f05270 */
[----:B------:R-:W-:-:S04]  /*1d40*/  LOP3.LUT R0, R0, 0x1, RZ, 0xc0, !PT ;  /* 0x0000000100007812 */ /* 0x000fc800078ec0ff */
[----:B------:R-:W-:-:S07]  /*1d50*/  ISETP.NE.U32.AND P1, PT, R0, 0x1, PT ;  /* 0x000000010000780c */ /* 0x000fce0003f25070 */
[----:B------:R-:W-:Y:S06]  /*1d60*/  @!P0 BRA `(.L_x_24) ;  /* 0x0000000000588947 */ /* 0x000fec0003800000 */
[----:B------:R-:W0:Y:S02]  /*1d70*/  LDC.64 R6, c[0x0][0x380] ;  /* 0x0000e000ff067b82 */ /* 0x000e240000000a00 */
[----:B0-----:R-:W-:-:S05]  /*1d80*/  IMAD.WIDE.U32 R6, R22, 0x8, R6 ;  /* 0x0000000816067825 */ /* 0x001fca00078e0006 */
[----:B------:R-:W2:Y:S04]  /*1d90*/  LDG.E.64 R8, desc[UR6][R6.64] ;  /* 0x0000000606087981 */ /* 0x000ea8000c1e1b00 */
[----:B------:R-:W3:Y:S01]  /*1da0*/  LDG.E.64 R10, desc[UR6][R6.64+0x8] ;  /* 0x00000806060a7981 */ /* 0x000ee2000c1e1b00 */
[C---:B------:R-:W-:Y:S01]  /*1db0*/  ISETP.NE.AND P0, PT, R22.reuse, R23, PT ;  /* 0x000000171600720c */ /* 0x040fe20003f05270 */
[----:B------:R-:W-:Y:S02]  /*1dc0*/  VIADD R0, R23, 0x1 ;  /* 0x0000000117007836 */ /* 0x000fe40000000000 */
[C---:B------:R-:W-:Y:S02]  /*1dd0*/  VIADD R13, R22.reuse, 0x1 ;  /* 0x00000001160d7836 */ /* 0x040fe40000000000 */
[----:B------:R-:W-:Y:S01]  /*1de0*/  VIADD R22, R22, 0x2 ;  /* 0x0000000216167836 */ /* 0x000fe20000000000 */
[----:B--2---:R-:W-:-:S02]  /*1df0*/  DMUL R8, R2, |R8| ;  /* 0x4000000802087228 */ /* 0x004fc40000000000 */
[----:B---3--:R-:W-:-:S06]  /*1e00*/  DMUL R10, R2, |R10| ;  /* 0x4000000a020a7228 */ /* 0x008fcc0000000000 */
        /* <DEDUP_REMOVED lines=12> */
.L_x_24:
[----:B------:R-:W-:Y:S05]  /*1ed0*/  @P1 BRA `(.L_x_20) ;  /* 0x00000000002c1947 */ /* 0x000fea0003800000 */
[----:B------:R-:W0:Y:S02]  /*1ee0*/  LDC.64 R6, c[0x0][0x380] ;  /* 0x0000e000ff067b82 */ /* 0x000e240000000a00 */
[----:B0-----:R-:W-:-:S06]  /*1ef0*/  IMAD.WIDE.U32 R6, R22, 0x8, R6 ;  /* 0x0000000816067825 */ /* 0x001fcc00078e0006 */
[----:B------:R-:W2:Y:S01]  /*1f00*/  LDG.E.64 R6, desc[UR6][R6.64] ;  /* 0x0000000606067981 */ /* 0x000ea2000c1e1b00 */
[----:B------:R-:W-:Y:S01]  /*1f10*/  ISETP.NE.AND P1, PT, R22, R23, PT ;  /* 0x000000171600720c */ /* 0x000fe20003f25270 */
[----:B--2---:R-:W-:-:S08]  /*1f20*/  DMUL R8, R2, |R6| ;  /* 0x4000000602087228 */ /* 0x004fd00000000000 */
[C---:B------:R-:W-:Y:S02]  /*1f30*/  DFMA R10, R8.reuse, R8, R14 ;  /* 0x00000008080a722b */ /* 0x040fe4000000000e */
[----:B------:R-:W-:-:S08]  /*1f40*/  DSETP.NEU.AND P0, PT, R8, R4, PT ;  /* 0x000000040800722a */ /* 0x000fd00003f0d000 */
[C---:B------:R-:W-:Y:S02]  /*1f50*/  FSEL R9, R10.reuse, R14, P1 ;  /* 0x0000000e0a097208 */ /* 0x040fe40000800000 */
[C---:B------:R-:W-:Y:S02]  /*1f60*/  FSEL R15, R11.reuse, R15, P1 ;  /* 0x0000000f0b0f7208 */ /* 0x040fe40000800000 */
[----:B------:R-:W-:Y:S02]  /*1f70*/  FSEL R14, R10, R9, P0 ;  /* 0x000000090a0e7208 */ /* 0x000fe40000000000 */
[----:B------:R-:W-:-:S07]  /*1f80*/  FSEL R15, R11, R15, P0 ;  /* 0x0000000f0b0f7208 */ /* 0x000fce0000000000 */
.L_x_20:
[----:B------:R-:W-:Y:S01]  /*1f90*/  DFMA R14, R4, R4, R14 ;  /* 0x00000004040e722b */ /* 0x000fe2000000000e */
[----:B------:R-:W-:Y:S02]  /*1fa0*/  IMAD.MOV.U32 R8, RZ, RZ, 0x0 ;  /* 0x00000000ff087424 */ /* 0x000fe400078e00ff */
[----:B------:R-:W-:Y:S02]  /*1fb0*/  IMAD.MOV.U32 R4, RZ, RZ, RZ ;  /* 0x000000ffff047224 */ /* 0x000fe400078e00ff */
[----:B------:R-:W-:Y:S01]  /*1fc0*/  IMAD.MOV.U32 R9, RZ, RZ, 0x3fd80000 ;  /* 0x3fd80000ff097424 */ /* 0x000fe200078e00ff */
        /* <DEDUP_REMOVED lines=8> */
[----:B------:R-:W-:Y:S10]  /*2050*/  @!P0 BRA `(.L_x_25) ;  /* 0x0000000000188947 */ /* 0x000ff40003800000 */
[----:B------:R-:W-:Y:S01]  /*2060*/  IMAD.MOV.U32 R8, RZ, RZ, R14 ;  /* 0x000000ffff087224 */ /* 0x000fe200078e000e */
[----:B------:R-:W-:Y:S01]  /*2070*/  MOV R4, 0x20a0 ;  /* 0x000020a000047802 */ /* 0x000fe20000000f00 */
[----:B------:R-:W-:-:S07]  /*2080*/  IMAD.MOV.U32 R9, RZ, RZ, R15 ;  /* 0x000000ffff097224 */ /* 0x000fce00078e000f */
[----:B------:R-:W-:Y:S05]  /*2090*/  CALL.REL.NOINC `($__internal_0_$__cuda_sm20_drsqrt_f64_slowpath_v2) ;  /* 0x0000000000247944 */ /* 0x000fea0003c00000 */
[----:B------:R-:W-:Y:S02]  /*20a0*/  IMAD.MOV.U32 R4, RZ, RZ, R10 ;  /* 0x000000ffff047224 */ /* 0x000fe400078e000a */
[----:B------:R-:W-:-:S07]  /*20b0*/  IMAD.MOV.U32 R5, RZ, RZ, R11 ;  /* 0x000000ffff057224 */ /* 0x000fce00078e000b */
.L_x_25:
[----:B------:R-:W0:Y:S01]  /*20c0*/  LDC.64 R6, c[0x0][0x380] ;  /* 0x0000e000ff067b82 */ /* 0x000e220000000a00 */
[----:B------:R-:W-:Y:S02]  /*20d0*/  DMUL R4, R2, R4 ;  /* 0x0000000402047228 */ /* 0x000fe40000000000 */
[----:B------:R-:W-:-:S08]  /*20e0*/  DSETP.NEU.AND P0, PT, R24, +INF , PT ;  /* 0x7ff000001800742a */ /* 0x000fd00003f0d000 */
[----:B------:R-:W-:Y:S02]  /*20f0*/  FSEL R2, R4, RZ, P0 ;  /* 0x000000ff04027208 */ /* 0x000fe40000000000 */
[----:B------:R-:W-:-:S05]  /*2100*/  FSEL R3, R5, RZ, P0 ;  /* 0x000000ff05037208 */ /* 0x000fca0000000000 */
[----:B0-----:R-:W-:Y:S01]  /*2110*/  STG.E.64 desc[UR6][R6.64+0x10], R2 ;  /* 0x0000100206007986 */ /* 0x001fe2000c101b06 */
[----:B------:R-:W-:Y:S05]  /*2120*/  EXIT ;  /* 0x000000000000794d */ /* 0x000fea0003800000 */
        .weak           $__internal_0_$__cuda_sm20_drsqrt_f64_slowpath_v2
        .type           $__internal_0_$__cuda_sm20_drsqrt_f64_slowpath_v2,@function
        .size           $__internal_0_$__cuda_sm20_drsqrt_f64_slowpath_v2,(.L_x_30 - $__internal_0_$__cuda_sm20_drsqrt_f64_slowpath_v2)
$__internal_0_$__cuda_sm20_drsqrt_f64_slowpath_v2:
[----:B------:R-:W-:Y:S01]  /*2130*/  DSETP.NEU.AND P1, PT, R8, RZ, PT ;  /* 0x000000ff0800722a */ /* 0x000fe20003f2d000 */
[----:B------:R-:W-:-:S13]  /*2140*/  LOP3.LUT R6, R9, 0x80000000, RZ, 0xc0, !PT ;  /* 0x8000000009067812 */ /* 0x000fda00078ec0ff */
[----:B------:R-:W-:Y:S05]  /*2150*/  @!P1 BRA `(.L_x_26) ;  /* 0x00000000005c9947 */ /* 0x000fea0003800000 */
[----:B------:R-:W-:-:S14]  /*2160*/  DSETP.GTU.AND P1, PT, |R8|, +INF , PT ;  /* 0x7ff000000800742a */ /* 0x000fdc0003f2c200 */
[----:B------:R-:W-:Y:S05]  /*2170*/  @P1 BRA `(.L_x_27) ;  /* 0x00000000004c1947 */ /* 0x000fea0003800000 */
[----:B------:R-:W-:-:S13]  /*2180*/  ISETP.NE.AND P1, PT, R6, RZ, PT ;  /* 0x000000ff0600720c */ /* 0x000fda0003f25270 */
[----:B------:R-:W-:Y:S02]  /*2190*/  @P1 IMAD.MOV.U32 R6, RZ, RZ, 0x0 ;  /* 0x00000000ff061424 */ /* 0x000fe400078e00ff */
[----:B------:R-:W-:Y:S01]  /*21a0*/  @P1 IMAD.MOV.U32 R7, RZ, RZ, -0x80000 ;  /* 0xfff80000ff071424 */ /* 0x000fe200078e00ff */
[----:B------:R-:W-:Y:S06]  /*21b0*/  @P1 BRA `(.L_x_28) ;  /* 0x00000000004c1947 */ /* 0x000fec0003800000 */
[----:B------:R-:W-:-:S14]  /*21c0*/  DSETP.NEU.AND P1, PT, |R8|, +INF , PT ;  /* 0x7ff000000800742a */ /* 0x000fdc0003f2d200 */
[----:B------:R-:W-:Y:S01]  /*21d0*/  @!P1 CS2R R6, SRZ ;  /* 0x0000000000069805 */ /* 0x000fe2000001ff00 */
[----:B------:R-:W-:Y:S06]  /*21e0*/  @!P1 BRA `(.L_x_28) ;  /* 0x0000000000409947 */ /* 0x000fec0003800000 */
[----:B------:R-:W-:Y:S01]  /*21f0*/  DMUL R8, R8, 1.80143985094819840000e+16 ;  /* 0x4350000008087828 */ /* 0x000fe20000000000 */
[----:B------:R-:W-:Y:S02]  /*2200*/  IMAD.MOV.U32 R6, RZ, RZ, RZ ;  /* 0x000000ffff067224 */ /* 0x000fe400078e00ff */
[----:B------:R-:W-:Y:S02]  /*2210*/  IMAD.MOV.U32 R12, RZ, RZ, 0x0 ;  /* 0x00000000ff0c7424 */ /* 0x000fe400078e00ff */
[----:B------:R-:W-:Y:S01]  /*2220*/  IMAD.MOV.U32 R13, RZ, RZ, 0x3fd80000 ;  /* 0x3fd80000ff0d7424 */ /* 0x000fe200078e00ff */
[----:B------:R-:W0:Y:S02]  /*2230*/  MUFU.RSQ64H R7, R9 ;  /* 0x0000000900077308 */ /* 0x000e240000001c00 */
[----:B0-----:R-:W-:-:S08]  /*2240*/  DMUL R10, R6, R6 ;  /* 0x00000006060a7228 */ /* 0x001fd00000000000 */
[----:B------:R-:W-:-:S08]  /*2250*/  DFMA R10, R8, -R10, 1 ;  /* 0x3ff00000080a742b */ /* 0x000fd0000000080a */
[----:B------:R-:W-:Y:S02]  /*2260*/  DFMA R12, R10, R12, 0.5 ;  /* 0x3fe000000a0c742b */ /* 0x000fe4000000000c */
[----:B------:R-:W-:-:S08]  /*2270*/  DMUL R10, R6, R10 ;  /* 0x0000000a060a7228 */ /* 0x000fd00000000000 */
[----:B------:R-:W-:-:S08]  /*2280*/  DFMA R6, R12, R10, R6 ;  /* 0x0000000a0c06722b */ /* 0x000fd00000000006 */
[----:B------:R-:W-:Y:S01]  /*2290*/  DMUL R6, R6, 134217728 ;  /* 0x41a0000006067828 */ /* 0x000fe20000000000 */
[----:B------:R-:W-:Y:S10]  /*22a0*/  BRA `(.L_x_28) ;  /* 0x0000000000107947 */ /* 0x000ff40003800000 */
.L_x_27:
[----:B------:R-:W-:Y:S01]  /*22b0*/  DADD R6, R8, R8 ;  /* 0x0000000008067229 */ /* 0x000fe20000000008 */
[----:B------:R-:W-:Y:S10]  /*22c0*/  BRA `(.L_x_28) ;  /* 0x0000000000087947 */ /* 0x000ff40003800000 */
.L_x_26:
[----:B------:R-:W-:Y:S01]  /*22d0*/  LOP3.LUT R7, R6, 0x7ff00000, RZ, 0xfc, !PT ;  /* 0x7ff0000006077812 */ /* 0x000fe200078efcff */
[----:B------:R-:W-:-:S07]  /*22e0*/  IMAD.MOV.U32 R6, RZ, RZ, RZ ;  /* 0x000000ffff067224 */ /* 0x000fce00078e00ff */
.L_x_28:
[----:B------:R-:W-:Y:S02]  /*22f0*/  IMAD.MOV.U32 R5, RZ, RZ, 0x0 ;  /* 0x00000000ff057424 */ /* 0x000fe400078e00ff */
[----:B------:R-:W-:Y:S02]  /*2300*/  IMAD.MOV.U32 R10, RZ, RZ, R6 ;  /* 0x000000ffff0a7224 */ /* 0x000fe400078e0006 */
[----:B------:R-:W-:Y:S01]  /*2310*/  IMAD.MOV.U32 R11, RZ, RZ, R7 ;  /* 0x000000ffff0b7224 */ /* 0x000fe200078e0007 */
[----:B------:R-:W-:Y:S06]  /*2320*/  RET.REL.NODEC R4 `(_Z16kernelFuncDoublePd) ;  /* 0xffffffdc04347950 */ /* 0x000fec0003c3ffff */
.L_x_29:
        /* <DEDUP_REMOVED lines=13> */
.L_x_30:


//--------------------- .nv.shared.reserved.0     --------------------------
	.section	.nv.shared.reserved.0,"aw",@nobits
	.weak		__nv_reservedSMEM_offset_0_alias
	.size		__nv_reservedSMEM_offset_0_alias, 0, 64
	.other		__nv_reservedSMEM_offset_0_alias,@"STO_CUDA_RESERVED_SHARED STV_DEFAULT"
__nv_reservedSMEM_offset_0_alias:
	.zero		0
	.zero		64


//--------------------- .nv.constant0._Z15kernelFuncHalf2v --------------------------
	.section	.nv.constant0._Z15kernelFuncHalf2v,"a",@progbits
	.sectionflags	@""
	.align	4
.nv.constant0._Z15kernelFuncHalf2v:
	.zero		896


//--------------------- .nv.constant0._Z14kernelFuncHalfv --------------------------
	.section	.nv.constant0._Z14kernelFuncHalfv,"a",@progbits
	.sectionflags	@""
	.align	4
.nv.constant0._Z14kernelFuncHalfv:
	.zero		896


//--------------------- .nv.constant0._Z15kernelFuncFloatPf --------------------------
	.section	.nv.constant0._Z15kernelFuncFloatPf,"a",@progbits
	.sectionflags	@""
	.align	4
.nv.constant0._Z15kernelFuncFloatPf:
	.zero		904


//--------------------- .nv.constant0._Z16kernelFuncDoublePd --------------------------
	.section	.nv.constant0._Z16kernelFuncDoublePd,"a",@progbits
	.sectionflags	@""
	.align	4
.nv.constant0._Z16kernelFuncDoublePd:
	.zero		904


//--------------------- SYMBOLS --------------------------

	.type		.nv.reservedSmem.offset0,@object
	.size		.nv.reservedSmem.offset0,0x4
